	.target	sm_90a

	.elftype	@"ET_EXEC"


//--------------------- .note.nv.tkinfo           --------------------------
	.section	.note.nv.tkinfo,"",@"SHT_NOTE"
	.sectionflags	@"SHF_NOTE_NV_TKINFO"
	.tkinfo
        /*0018*/ 	.word	0x00000002
        /*0030*/ 	.string	""
        /*0030*/ 	.string	"ptxas"
        /*0030*/ 	.string	"Cuda compilation tools, release 13.0, V13.0.88"
        /*0030*/ 	.string	"Build cuda_13.0.r13.0/compiler.36424714_0"
        /*0030*/ 	.string	"-arch sm_90a -m 64 "



//--------------------- .note.nv.cuinfo           --------------------------
	.section	.note.nv.cuinfo,"",@"SHT_NOTE"
	.sectionflags	@"SHF_NOTE_NV_CUINFO"
        /*0018*/ 	.short	0x0002
        /*001a*/ 	.short	0x005a
        /*001c*/ 	.short	0x0082
	.zero		2


//--------------------- .nv.info                  --------------------------
	.section	.nv.info,"",@"SHT_CUDA_INFO"
	.align	4


	//----- nvinfo : EIATTR_REGCOUNT
	.align		4
        /*0000*/ 	.byte	0x04, 0x2f
        /*0002*/ 	.short	(.L_12 - .L_11)
	.align		4
.L_11:
        /*0004*/ 	.word	index@(_ZN7cutlass13device_kernelINS_4gemm6kernel13GemmUniversalIN4cute5tupleIJiiiiEEENS1_10collective13CollectiveMmaINS1_37MainloopSm90TmaGmmaWarpSpecializedFP8ILi4ENS5_IJNS4_1CILi1EEENSA_ILi2EEESB_EEENS1_32KernelTmaWarpSpecializedPingpongEEENS5_IJNSA_ILi64EEENSA_ILi256EEESG_EEENS_12float_e4m3_tENS5_IJlSB_lEEESJ_SK_NS4_8TiledMMAINS4_8MMA_AtomIJNS4_4SM904GMMA31MMA_64x256x32_F32E4M3E4M3_SS_TNILNSO_7ScaleInE1ELSQ_1EEEEEENS4_6LayoutINS5_IJSB_SB_SB_EEENS5_IJNSA_ILi0EEESV_SV_EEEEENS5_IJNS4_10UnderscoreESY_SY_EEEEENS4_23SM90_TMA_LOAD_MULTICASTENS4_14ComposedLayoutINS4_7SwizzleILi2ELi4ELi3EEENS4_18smem_ptr_flag_bitsILi8EEENST_INS5_IJNSA_ILi8EEESG_EEENS5_IJSG_SB_EEEEEEEvNS4_8identityENS4_13SM90_TMA_LOADES1B_vS1C_EENS_8epilogue10collective6detail29Sm90TmaWarpSpecializedAdapterINS1G_15DefaultEpilogueISJ_SK_SK_NS1F_6thread17LinearCombinationISJ_Li1EffLNS1K_9ScaleType4KindE0ELNS_15FloatRoundStyleE2ESJ_EENS1_15EpilogueDefaultEEEEEvvEEEEvNT_6ParamsE)
        /*0008*/ 	.word	0x000000a8


	//----- nvinfo : EIATTR_FRAME_SIZE
	.align		4
.L_12:
        /*000c*/ 	.byte	0x04, 0x11
        /*000e*/ 	.short	(.L_14 - .L_13)
	.align		4
.L_13:
        /*0010*/ 	.word	index@(_ZN7cutlass13device_kernelINS_4gemm6kernel13GemmUniversalIN4cute5tupleIJiiiiEEENS1_10collective13CollectiveMmaINS1_37MainloopSm90TmaGmmaWarpSpecializedFP8ILi4ENS5_IJNS4_1CILi1EEENSA_ILi2EEESB_EEENS1_32KernelTmaWarpSpecializedPingpongEEENS5_IJNSA_ILi64EEENSA_ILi256EEESG_EEENS_12float_e4m3_tENS5_IJlSB_lEEESJ_SK_NS4_8TiledMMAINS4_8MMA_AtomIJNS4_4SM904GMMA31MMA_64x256x32_F32E4M3E4M3_SS_TNILNSO_7ScaleInE1ELSQ_1EEEEEENS4_6LayoutINS5_IJSB_SB_SB_EEENS5_IJNSA_ILi0EEESV_SV_EEEEENS5_IJNS4_10UnderscoreESY_SY_EEEEENS4_23SM90_TMA_LOAD_MULTICASTENS4_14ComposedLayoutINS4_7SwizzleILi2ELi4ELi3EEENS4_18smem_ptr_flag_bitsILi8EEENST_INS5_IJNSA_ILi8EEESG_EEENS5_IJSG_SB_EEEEEEEvNS4_8identityENS4_13SM90_TMA_LOADES1B_vS1C_EENS_8epilogue10collective6detail29Sm90TmaWarpSpecializedAdapterINS1G_15DefaultEpilogueISJ_SK_SK_NS1F_6thread17LinearCombinationISJ_Li1EffLNS1K_9ScaleType4KindE0ELNS_15FloatRoundStyleE2ESJ_EENS1_15EpilogueDefaultEEEEEvvEEEEvNT_6ParamsE)
        /*0014*/ 	.word	0x00000110


	//----- nvinfo : EIATTR_MIN_STACK_SIZE
	.align		4
.L_14:
        /*0018*/ 	.byte	0x04, 0x12
        /*001a*/ 	.short	(.L_16 - .L_15)
	.align		4
.L_15:
        /*001c*/ 	.word	index@(_ZN7cutlass13device_kernelINS_4gemm6kernel13GemmUniversalIN4cute5tupleIJiiiiEEENS1_10collective13CollectiveMmaINS1_37MainloopSm90TmaGmmaWarpSpecializedFP8ILi4ENS5_IJNS4_1CILi1EEENSA_ILi2EEESB_EEENS1_32KernelTmaWarpSpecializedPingpongEEENS5_IJNSA_ILi64EEENSA_ILi256EEESG_EEENS_12float_e4m3_tENS5_IJlSB_lEEESJ_SK_NS4_8TiledMMAINS4_8MMA_AtomIJNS4_4SM904GMMA31MMA_64x256x32_F32E4M3E4M3_SS_TNILNSO_7ScaleInE1ELSQ_1EEEEEENS4_6LayoutINS5_IJSB_SB_SB_EEENS5_IJNSA_ILi0EEESV_SV_EEEEENS5_IJNS4_10UnderscoreESY_SY_EEEEENS4_23SM90_TMA_LOAD_MULTICASTENS4_14ComposedLayoutINS4_7SwizzleILi2ELi4ELi3EEENS4_18smem_ptr_flag_bitsILi8EEENST_INS5_IJNSA_ILi8EEESG_EEENS5_IJSG_SB_EEEEEEEvNS4_8identityENS4_13SM90_TMA_LOADES1B_vS1C_EENS_8epilogue10collective6detail29Sm90TmaWarpSpecializedAdapterINS1G_15DefaultEpilogueISJ_SK_SK_NS1F_6thread17LinearCombinationISJ_Li1EffLNS1K_9ScaleType4KindE0ELNS_15FloatRoundStyleE2ESJ_EENS1_15EpilogueDefaultEEEEEvvEEEEvNT_6ParamsE)
        /*0020*/ 	.word	0x00000110
.L_16:


//--------------------- .nv.compat                --------------------------
	.section	.nv.compat,"",@"SHT_CUDA_COMPAT_INFO"
	.align	4
        /*0000*/ 	.byte	0x02, 0x09, 0x01, 0x00, 0x02, 0x02, 0x04, 0x00, 0x02, 0x05, 0x05, 0x00, 0x03, 0x07, 0x01, 0x01
        /*0010*/ 	.byte	0x02, 0x03, 0x01, 0x00, 0x02, 0x06, 0x01, 0x00, 0x04, 0x0b, 0x08, 0x00, 0x00, 0x00, 0x00, 0x00
        /*0020*/ 	.byte	0x00, 0x00, 0x00, 0x00


//--------------------- .nv.info._ZN7cutlass13device_kernelINS_4gemm6kernel13GemmUniversalIN4cute5tupleIJiiiiEEENS1_10collective13CollectiveMmaINS1_37MainloopSm90TmaGmmaWarpSpecializedFP8ILi4ENS5_IJNS4_1CILi1EEENSA_ILi2EEESB_EEENS1_32KernelTmaWarpSpecializedPingpongEEENS5_IJNSA_ILi64EEENSA_ILi256EEESG_EEENS_12float_e4m3_tENS5_IJlSB_lEEESJ_SK_NS4_8TiledMMAINS4_8MMA_AtomIJNS4_4SM904GMMA31MMA_64x256x32_F32E4M3E4M3_SS_TNILNSO_7ScaleInE1ELSQ_1EEEEEENS4_6LayoutINS5_IJSB_SB_SB_EEENS5_IJNSA_ILi0EEESV_SV_EEEEENS5_IJNS4_10UnderscoreESY_SY_EEEEENS4_23SM90_TMA_LOAD_MULTICASTENS4_14ComposedLayoutINS4_7SwizzleILi2ELi4ELi3EEENS4_18smem_ptr_flag_bitsILi8EEENST_INS5_IJNSA_ILi8EEESG_EEENS5_IJSG_SB_EEEEEEEvNS4_8identityENS4_13SM90_TMA_LOADES1B_vS1C_EENS_8epilogue10collective6detail29Sm90TmaWarpSpecializedAdapterINS1G_15DefaultEpilogueISJ_SK_SK_NS1F_6thread17LinearCombinationISJ_Li1EffLNS1K_9ScaleType4KindE0ELNS_15FloatRoundStyleE2ESJ_EENS1_15EpilogueDefaultEEEEEvvEEEEvNT_6ParamsE --------------------------
	.section	.nv.info._ZN7cutlass13device_kernelINS_4gemm6kernel13GemmUniversalIN4cute5tupleIJiiiiEEENS1_10collective13CollectiveMmaINS1_37MainloopSm90TmaGmmaWarpSpecializedFP8ILi4ENS5_IJNS4_1CILi1EEENSA_ILi2EEESB_EEENS1_32KernelTmaWarpSpecializedPingpongEEENS5_IJNSA_ILi64EEENSA_ILi256EEESG_EEENS_12float_e4m3_tENS5_IJlSB_lEEESJ_SK_NS4_8TiledMMAINS4_8MMA_AtomIJNS4_4SM904GMMA31MMA_64x256x32_F32E4M3E4M3_SS_TNILNSO_7ScaleInE1ELSQ_1EEEEEENS4_6LayoutINS5_IJSB_SB_SB_EEENS5_IJNSA_ILi0EEESV_SV_EEEEENS5_IJNS4_10UnderscoreESY_SY_EEEEENS4_23SM90_TMA_LOAD_MULTICASTENS4_14ComposedLayoutINS4_7SwizzleILi2ELi4ELi3EEENS4_18smem_ptr_flag_bitsILi8EEENST_INS5_IJNSA_ILi8EEESG_EEENS5_IJSG_SB_EEEEEEEvNS4_8identityENS4_13SM90_TMA_LOADES1B_vS1C_EENS_8epilogue10collective6detail29Sm90TmaWarpSpecializedAdapterINS1G_15DefaultEpilogueISJ_SK_SK_NS1F_6thread17LinearCombinationISJ_Li1EffLNS1K_9ScaleType4KindE0ELNS_15FloatRoundStyleE2ESJ_EENS1_15EpilogueDefaultEEEEEvvEEEEvNT_6ParamsE,"",@"SHT_CUDA_INFO"
	.sectionflags	@""
	.align	4


	//----- nvinfo : EIATTR_CUDA_API_VERSION
	.align		4
        /*0000*/ 	.byte	0x04, 0x37
        /*0002*/ 	.short	(.L_18 - .L_17)
.L_17:
        /*0004*/ 	.word	0x00000082


	//----- nvinfo : EIATTR_KPARAM_INFO
	.align		4
.L_18:
        /*0008*/ 	.byte	0x04, 0x17
        /*000a*/ 	.short	(.L_20 - .L_19)
.L_19:
        /*000c*/ 	.word	0x00000000
        /*0010*/ 	.short	0x0000
        /*0012*/ 	.short	0x0070
        /*0014*/ 	.byte	0x00, 0xf0, 0x01, 0x10


	//----- nvinfo : EIATTR_SPARSE_MMA_MASK
	.align		4
.L_20:
        /*0018*/ 	.byte	0x03, 0x50
        /*001a*/ 	.short	0x0000


	//----- nvinfo : EIATTR_MAXREG_COUNT
	.align		4
        /*001c*/ 	.byte	0x03, 0x1b
        /*001e*/ 	.short	0x00a8


	//----- nvinfo : EIATTR_NUM_BARRIERS
	.align		4
        /*0020*/ 	.byte	0x02, 0x4c
        /*0022*/ 	.byte	0x01
	.zero		1


	//----- nvinfo : EIATTR_ANNOTATIONS
	.align		4
        /*0024*/ 	.byte	0x04, 0x55
        /*0026*/ 	.short	(.L_22 - .L_21)


	//   ....[0]....
.L_21:
        /*0028*/ 	.word	0x00000001
        /*002c*/ 	.byte	0x10, 0x07, 0x00, 0x00, 0x01, 0x00, 0x00, 0x00, 0x10, 0x0e, 0x00, 0x00, 0x01, 0x00, 0x00, 0x00
        /* <DEDUP_REMOVED lines=206> */
        /*0d1c*/ 	.byte	0xb0, 0x02, 0x01, 0x00, 0x01, 0x00, 0x00, 0x00, 0x00, 0x03, 0x01, 0x00


	//----- nvinfo : EIATTR_MERCURY_ISA_VERSION
	.align		4
.L_22:
        /*0d28*/ 	.byte	0x03, 0x5f
        /*0d2a*/ 	.short	0x0101


	//----- nvinfo : EIATTR_INT_WARP_WIDE_INSTR_OFFSETS
	.align		4
        /*0d2c*/ 	.byte	0x04, 0x31
        /*0d2e*/ 	.short	(.L_24 - .L_23)


	//   ....[0]....
.L_23:
        /*0d30*/ 	.word	0x000005d0


	//   ....[1]....
        /*0d34*/ 	.word	0x000005e0


	//   ....[2]....
        /*0d38*/ 	.word	0x00000650


	//   ....[3]....
        /*0d3c*/ 	.word	0x000006d0


	//   ....[4]....
        /*0d40*/ 	.word	0x000006f0


	//   ....[5]....
        /*0d44*/ 	.word	0x00000720


	//   ....[6]....
        /*0d48*/ 	.word	0x000007d0


	//   ....[7]....
        /*0d4c*/ 	.word	0x00000820


	//   ....[8]....
        /*0d50*/ 	.word	0x000055c0


	//----- nvinfo : EIATTR_COOP_GROUP_MASK_REGIDS
	.align		4
.L_24:
        /*0d54*/ 	.byte	0x04, 0x29
        /*0d56*/ 	.short	(.L_26 - .L_25)


	//   ....[0]....
.L_25:
        /*0d58*/ 	.word	0xffffffff


	//   ....[1]....
        /*0d5c*/ 	.word	0xffffffff


	//   ....[2]....
        /*0d60*/ 	.word	0xffffffff


	//   ....[3]....
        /*0d64*/ 	.word	0xffffffff


	//   ....[4]....
        /*0d68*/ 	.word	0xffffffff


	//   ....[5]....
        /*0d6c*/ 	.word	0xffffffff


	//   ....[6]....
        /*0d70*/ 	.word	0xffffffff


	//----- nvinfo : EIATTR_COOP_GROUP_INSTR_OFFSETS
	.align		4
.L_26:
        /*0d74*/ 	.byte	0x04, 0x28
        /*0d76*/ 	.short	(.L_28 - .L_27)


	//   ....[0]....
.L_27:
        /*0d78*/ 	.word	0x00000070


	//   ....[1]....
        /*0d7c*/ 	.word	0x00000090


	//   ....[2]....
        /*0d80*/ 	.word	0x00000190


	//   ....[3]....
        /*0d84*/ 	.word	0x000003c0


	//   ....[4]....
        /*0d88*/ 	.word	0x00000400


	//   ....[5]....
        /*0d8c*/ 	.word	0x00000450


	//   ....[6]....
        /*0d90*/ 	.word	0x00000930


	//----- nvinfo : EIATTR_REG_RECONFIG
	.align		4
.L_28:
        /*0d94*/ 	.byte	0x01, 0x54
	.zero		2


	//----- nvinfo : EIATTR_MBARRIER_INSTR_OFFSETS
	.align		4
        /*0d98*/ 	.byte	0x04, 0x39
        /*0d9a*/ 	.short	(.L_30 - .L_29)


	//   ....[0]....
.L_29:
        /*0d9c*/ 	.word	0x00000330
        /*0da0*/ 	.word	0x000000ff
        /*0da4*/ 	.word	0x00000000
        /*0da8*/ 	.short	0x0100
        /*0daa*/ 	.byte	0x0a
	.zero		1


	//   ....[1]....
        /*0dac*/ 	.word	0x00000340
        /*0db0*/ 	.word	0x000000ff
        /*0db4*/ 	.word	0x00000020
        /*0db8*/ 	.short	0x0100
        /*0dba*/ 	.byte	0x0a
	.zero		1


	//   ....[2]....
        /*0dbc*/ 	.word	0x00000350
        /*0dc0*/ 	.word	0x000000ff
        /*0dc4*/ 	.word	0x00000008
        /*0dc8*/ 	.short	0x0100
        /*0dca*/ 	.byte	0x0a
	.zero		1


	//   ....[3]....
        /*0dcc*/ 	.word	0x00000360
        /*0dd0*/ 	.word	0x000000ff
        /*0dd4*/ 	.word	0x00000028
        /*0dd8*/ 	.short	0x0100
        /*0dda*/ 	.byte	0x0a
	.zero		1


	//   ....[4]....
        /*0ddc*/ 	.word	0x00000370
        /*0de0*/ 	.word	0x000000ff
        /*0de4*/ 	.word	0x00000010
        /*0de8*/ 	.short	0x0100
        /*0dea*/ 	.byte	0x0a
	.zero		1


	//   ....[5]....
        /*0dec*/ 	.word	0x00000380
        /*0df0*/ 	.word	0x000000ff
        /*0df4*/ 	.word	0x00000030
        /*0df8*/ 	.short	0x0100
        /*0dfa*/ 	.byte	0x0a
	.zero		1


	//   ....[6]....
        /*0dfc*/ 	.word	0x00000390
        /*0e00*/ 	.word	0x000000ff
        /*0e04*/ 	.word	0x00000018
        /*0e08*/ 	.short	0x0100
        /*0e0a*/ 	.byte	0x0a
	.zero		1


	//   ....[7]....
        /*0e0c*/ 	.word	0x000003a0
        /*0e10*/ 	.word	0x000000ff
        /*0e14*/ 	.word	0x00000038
        /*0e18*/ 	.short	0x0100
        /*0e1a*/ 	.byte	0x0a
	.zero		1


	//   ....[8]....
        /*0e1c*/ 	.word	0x00000810
        /*0e20*/ 	.word	0x000000ff
        /*0e24*/ 	.word	0x00000070
        /*0e28*/ 	.short	0x0100
        /*0e2a*/ 	.byte	0x0f
	.zero		1


	//   ....[9]....
        /*0e2c*/ 	.word	0x00000850
        /*0e30*/ 	.word	0x000000ff
        /*0e34*/ 	.word	0x00000078
        /*0e38*/ 	.short	0x0100
        /*0e3a*/ 	.byte	0x0f
	.zero		1


	//   ....[10]....
        /*0e3c*/ 	.word	0x00000880
        /*0e40*/ 	.word	0x000000ff
        /*0e44*/ 	.word	0x00000050
        /*0e48*/ 	.short	0x0100
        /*0e4a*/ 	.byte	0x10
	.zero		1


	//   ....[11]....
        /*0e4c*/ 	.word	0x000008c0
        /*0e50*/ 	.word	0x000000ff
        /*0e54*/ 	.word	0x00000058
        /*0e58*/ 	.short	0x0100
        /*0e5a*/ 	.byte	0x10
	.zero		1


	//   ....[12]....
        /*0e5c*/ 	.word	0x000008d0
        /*0e60*/ 	.word	0x000000ff
        /*0e64*/ 	.word	0x00000060
        /*0e68*/ 	.short	0x0100
        /*0e6a*/ 	.byte	0x10
	.zero		1


	//   ....[13]....
        /*0e6c*/ 	.word	0x000008e0
        /*0e70*/ 	.word	0x000000ff
        /*0e74*/ 	.word	0x00000068
        /*0e78*/ 	.short	0x0100
        /*0e7a*/ 	.byte	0x10
	.zero		1


	//   ....[14]....
        /*0e7c*/ 	.word	0x000017d0
        /*0e80*/ 	.word	0x000000ff
        /*0e84*/ 	.word	0xfffffff8
        /*0e88*/ 	.short	0x010a
        /*0e8a*/ 	.byte	0x13
	.zero		1


	//   ....[15]....
        /*0e8c*/ 	.word	0x000021a0
        /*0e90*/ 	.word	0x000000ff
        /*0e94*/ 	.word	0x00000000
        /*0e98*/ 	.short	0x010a
        /*0e9a*/ 	.byte	0x04
	.zero		1


	//   ....[16]....
        /*0e9c*/ 	.word	0x000021e0
        /*0ea0*/ 	.word	0x000000ff
        /*0ea4*/ 	.word	0x00000000
        /*0ea8*/ 	.short	0x010a
        /*0eaa*/ 	.byte	0x04
	.zero		1


	//   ....[17]....
        /*0eac*/ 	.word	0x000033c0
        /*0eb0*/ 	.word	0x000000ff
        /*0eb4*/ 	.word	0x00000000
        /*0eb8*/ 	.short	0x010a
        /*0eba*/ 	.byte	0x08
	.zero		1


	//   ....[18]....
        /*0ebc*/ 	.word	0x00003400
        /*0ec0*/ 	.word	0x000000ff
        /*0ec4*/ 	.word	0x00000000
        /*0ec8*/ 	.short	0x010a
        /*0eca*/ 	.byte	0x08
	.zero		1


	//   ....[19]....
        /*0ecc*/ 	.word	0x00004470
        /*0ed0*/ 	.word	0x000000e5
        /*0ed4*/ 	.word	0x00000000
        /*0ed8*/ 	.short	0x0101
        /*0eda*/ 	.byte	0x3f
	.zero		1


	//   ....[20]....
        /*0edc*/ 	.word	0x00005510
        /*0ee0*/ 	.word	0x000000e4
        /*0ee4*/ 	.word	0x00000000
        /*0ee8*/ 	.short	0x0101
        /*0eea*/ 	.byte	0x1e
	.zero		1


	//   ....[21]....
        /*0eec*/ 	.word	0x00005660
        /*0ef0*/ 	.word	0x00000018
        /*0ef4*/ 	.word	0x00000000
        /*0ef8*/ 	.short	0x0101
        /*0efa*/ 	.byte	0x3f
	.zero		1


	//   ....[22]....
        /*0efc*/ 	.word	0x000056f0
        /*0f00*/ 	.word	0x000000ff
        /*0f04*/ 	.word	0x00000008
        /*0f08*/ 	.short	0x010a
        /*0f0a*/ 	.byte	0x13
	.zero		1


	//   ....[23]....
        /*0f0c*/ 	.word	0x0000e8b0
        /*0f10*/ 	.word	0x00000000
        /*0f14*/ 	.word	0x00000000
        /*0f18*/ 	.short	0x0101
        /*0f1a*/ 	.byte	0x1e
	.zero		1


	//   ....[24]....
        /*0f1c*/ 	.word	0x0000f3f0
        /*0f20*/ 	.word	0x0000000b
        /*0f24*/ 	.word	0x00000020
        /*0f28*/ 	.short	0x010a
        /*0f2a*/ 	.byte	0x3f
	.zero		1


	//   ....[25]....
        /*0f2c*/ 	.word	0x0000f840
        /*0f30*/ 	.word	0x00000003
        /*0f34*/ 	.word	0x00000078
        /*0f38*/ 	.short	0x0101
        /*0f3a*/ 	.byte	0x3f
	.zero		1


	//   ....[26]....
        /*0f3c*/ 	.word	0x0000fff0
        /*0f40*/ 	.word	0x00000005
        /*0f44*/ 	.word	0x00000000
        /*0f48*/ 	.short	0x010a
        /*0f4a*/ 	.byte	0x3f
	.zero		1


	//   ....[27]....
        /*0f4c*/ 	.word	0x00010070
        /*0f50*/ 	.word	0x00000007
        /*0f54*/ 	.word	0x00000000
        /*0f58*/ 	.short	0x010a
        /*0f5a*/ 	.byte	0x3f
	.zero		1


	//   ....[28]....
        /*0f5c*/ 	.word	0x00010100
        /*0f60*/ 	.word	0x00000006
        /*0f64*/ 	.word	0x00000000
        /*0f68*/ 	.short	0x010a
        /*0f6a*/ 	.byte	0x3f
	.zero		1


	//   ....[29]....
        /*0f6c*/ 	.word	0x00010190
        /*0f70*/ 	.word	0x00000003
        /*0f74*/ 	.word	0x00000000
        /*0f78*/ 	.short	0x010a
        /*0f7a*/ 	.byte	0x3f
	.zero		1


	//   ....[30]....
        /*0f7c*/ 	.word	0x00010200
        /*0f80*/ 	.word	0x00000003
        /*0f84*/ 	.word	0xfffffff8
        /*0f88*/ 	.short	0x010a
        /*0f8a*/ 	.byte	0x3f
	.zero		1


	//   ....[31]....
        /*0f8c*/ 	.word	0x00010260
        /*0f90*/ 	.word	0x00000003
        /*0f94*/ 	.word	0x00000000
        /*0f98*/ 	.short	0x010a
        /*0f9a*/ 	.byte	0x3f
	.zero		1


	//   ....[32]....
        /*0f9c*/ 	.word	0x000102d0
        /*0fa0*/ 	.word	0x00000000
        /*0fa4*/ 	.word	0x00000000
        /*0fa8*/ 	.short	0x010a
        /*0faa*/ 	.byte	0x3f
	.zero		1


	//   ....[33]....
        /*0fac*/ 	.word	0x00010340
        /*0fb0*/ 	.word	0x00000019
        /*0fb4*/ 	.word	0x00000008
        /*0fb8*/ 	.short	0x010a
        /*0fba*/ 	.byte	0x3f
	.zero		1


	//   ....[34]....
        /*0fbc*/ 	.word	0x00010410
        /*0fc0*/ 	.word	0x0000000b
        /*0fc4*/ 	.word	0x00000020
        /*0fc8*/ 	.short	0x010a
        /*0fca*/ 	.byte	0x3f
	.zero		1


	//   ....[35]....
        /*0fcc*/ 	.word	0x000104f0
        /*0fd0*/ 	.word	0x00000005
        /*0fd4*/ 	.word	0x00000000
        /*0fd8*/ 	.short	0x010a
        /*0fda*/ 	.byte	0x3f
	.zero		1


	//   ....[36]....
        /*0fdc*/ 	.word	0x00010540
        /*0fe0*/ 	.word	0x00000007
        /*0fe4*/ 	.word	0x00000000
        /*0fe8*/ 	.short	0x010a
        /*0fea*/ 	.byte	0x3f
	.zero		1


	//   ....[37]....
        /*0fec*/ 	.word	0x00010590
        /*0ff0*/ 	.word	0x00000006
        /*0ff4*/ 	.word	0x00000000
        /*0ff8*/ 	.short	0x010a
        /*0ffa*/ 	.byte	0x3f
	.zero		1


	//----- nvinfo : EIATTR_NUM_MBARRIERS
	.align		4
.L_30:
        /*0ffc*/ 	.byte	0x03, 0x38
        /*0ffe*/ 	.short	0x000e


	//----- nvinfo : EIATTR_EXIT_INSTR_OFFSETS
	.align		4
        /*1000*/ 	.byte	0x04, 0x1c
        /*1002*/ 	.short	(.L_32 - .L_31)


	//   ....[0]....
.L_31:
        /*1004*/ 	.word	0x000014b0


	//   ....[1]....
        /*1008*/ 	.word	0x00001510


	//   ....[2]....
        /*100c*/ 	.word	0x0000f0c0


	//   ....[3]....
        /*1010*/ 	.word	0x0000f0f0


	//   ....[4]....
        /*1014*/ 	.word	0x000101e0


	//----- nvinfo : EIATTR_MAX_THREADS
	.align		4
.L_32:
        /*1018*/ 	.byte	0x04, 0x05
        /*101a*/ 	.short	(.L_34 - .L_33)
.L_33:
        /*101c*/ 	.word	0x00000180
        /*1020*/ 	.word	0x00000001
        /*1024*/ 	.word	0x00000001


	//----- nvinfo : EIATTR_CRS_STACK_SIZE
	.align		4
.L_34:
        /*1028*/ 	.byte	0x04, 0x1e
        /*102a*/ 	.short	(.L_36 - .L_35)
.L_35:
        /*102c*/ 	.word	0x00000000


	//----- nvinfo : EIATTR_CBANK_PARAM_SIZE
	.align		4
.L_36:
        /*1030*/ 	.byte	0x03, 0x19
        /*1032*/ 	.short	0x0470


	//----- nvinfo : EIATTR_PARAM_CBANK
	.align		4
        /*1034*/ 	.byte	0x04, 0x0a
        /*1036*/ 	.short	(.L_38 - .L_37)
	.align		4
.L_37:
        /*1038*/ 	.word	index@(.nv.constant0._ZN7cutlass13device_kernelINS_4gemm6kernel13GemmUniversalIN4cute5tupleIJiiiiEEENS1_10collective13CollectiveMmaINS1_37MainloopSm90TmaGmmaWarpSpecializedFP8ILi4ENS5_IJNS4_1CILi1EEENSA_ILi2EEESB_EEENS1_32KernelTmaWarpSpecializedPingpongEEENS5_IJNSA_ILi64EEENSA_ILi256EEESG_EEENS_12float_e4m3_tENS5_IJlSB_lEEESJ_SK_NS4_8TiledMMAINS4_8MMA_AtomIJNS4_4SM904GMMA31MMA_64x256x32_F32E4M3E4M3_SS_TNILNSO_7ScaleInE1ELSQ_1EEEEEENS4_6LayoutINS5_IJSB_SB_SB_EEENS5_IJNSA_ILi0EEESV_SV_EEEEENS5_IJNS4_10UnderscoreESY_SY_EEEEENS4_23SM90_TMA_LOAD_MULTICASTENS4_14ComposedLayoutINS4_7SwizzleILi2ELi4ELi3EEENS4_18smem_ptr_flag_bitsILi8EEENST_INS5_IJNSA_ILi8EEESG_EEENS5_IJSG_SB_EEEEEEEvNS4_8identityENS4_13SM90_TMA_LOADES1B_vS1C_EENS_8epilogue10collective6detail29Sm90TmaWarpSpecializedAdapterINS1G_15DefaultEpilogueISJ_SK_SK_NS1F_6thread17LinearCombinationISJ_Li1EffLNS1K_9ScaleType4KindE0ELNS_15FloatRoundStyleE2ESJ_EENS1_15EpilogueDefaultEEEEEvvEEEEvNT_6ParamsE)
        /*103c*/ 	.short	0x0210
        /*103e*/ 	.short	0x0470


	//----- nvinfo : EIATTR_SW_WAR
	.align		4
.L_38:
        /*1040*/ 	.byte	0x04, 0x36
        /*1042*/ 	.short	(.L_40 - .L_39)
.L_39:
        /*1044*/ 	.word	0x00000008
.L_40:


//--------------------- .nv.callgraph             --------------------------
	.section	.nv.callgraph,"",@"SHT_CUDA_CALLGRAPH"
	.align	4
	.sectionentsize	8
	.align		4
        /*0000*/ 	.word	0x00000000
	.align		4
        /*0004*/ 	.word	0xffffffff
	.align		4
        /*0008*/ 	.word	0x00000000
	.align		4
        /*000c*/ 	.word	0xfffffffe
	.align		4
        /*0010*/ 	.word	0x00000000
	.align		4
        /*0014*/ 	.word	0xfffffffd
	.align		4
        /*0018*/ 	.word	0x00000000
	.align		4
        /*001c*/ 	.word	0xfffffffc


//--------------------- .nv.constant4             --------------------------
	.section	.nv.constant4,"a",@progbits
	.align	8
	.align		8
.nv.constant4:
        /*0000*/ 	.dword	_ZN39_INTERNAL_58953792_4_k_cu_c0474d18_30954cuda3std3__45__cpo5beginE
	.align		8
        /*0008*/ 	.dword	_ZN39_INTERNAL_58953792_4_k_cu_c0474d18_30954cuda3std3__45__cpo3endE
	.align		8
        /*0010*/ 	.dword	_ZN39_INTERNAL_58953792_4_k_cu_c0474d18_30954cuda3std3__45__cpo6cbeginE
	.align		8
        /*0018*/ 	.dword	_ZN39_INTERNAL_58953792_4_k_cu_c0474d18_30954cuda3std3__45__cpo4cendE
	.align		8
        /*0020*/ 	.dword	_ZN39_INTERNAL_58953792_4_k_cu_c0474d18_30954cuda3std3__441_GLOBAL__N__58953792_4_k_cu_c0474d18_30956ignoreE
	.align		8
        /*0028*/ 	.dword	_ZN39_INTERNAL_58953792_4_k_cu_c0474d18_30954cuda3std3__419piecewise_constructE
	.align		8
        /*0030*/ 	.dword	_ZN39_INTERNAL_58953792_4_k_cu_c0474d18_30954cuda3std3__48in_placeE
	.align		8
        /*0038*/ 	.dword	_ZN39_INTERNAL_58953792_4_k_cu_c0474d18_30954cuda3std6ranges3__45__cpo4swapE
	.align		8
        /*0040*/ 	.dword	_ZN39_INTERNAL_58953792_4_k_cu_c0474d18_30954cuda3std6ranges3__45__cpo9iter_moveE
	.align		8
        /*0048*/ 	.dword	_ZN39_INTERNAL_58953792_4_k_cu_c0474d18_30954cute7productE
	.align		8
        /*0050*/ 	.dword	_ZN39_INTERNAL_58953792_4_k_cu_c0474d18_30954cute1_E


//--------------------- .text._ZN7cutlass13device_kernelINS_4gemm6kernel13GemmUniversalIN4cute5tupleIJiiiiEEENS1_10collective13CollectiveMmaINS1_37MainloopSm90TmaGmmaWarpSpecializedFP8ILi4ENS5_IJNS4_1CILi1EEENSA_ILi2EEESB_EEENS1_32KernelTmaWarpSpecializedPingpongEEENS5_IJNSA_ILi64EEENSA_ILi256EEESG_EEENS_12float_e4m3_tENS5_IJlSB_lEEESJ_SK_NS4_8TiledMMAINS4_8MMA_AtomIJNS4_4SM904GMMA31MMA_64x256x32_F32E4M3E4M3_SS_TNILNSO_7ScaleInE1ELSQ_1EEEEEENS4_6LayoutINS5_IJSB_SB_SB_EEENS5_IJNSA_ILi0EEESV_SV_EEEEENS5_IJNS4_10UnderscoreESY_SY_EEEEENS4_23SM90_TMA_LOAD_MULTICASTENS4_14ComposedLayoutINS4_7SwizzleILi2ELi4ELi3EEENS4_18smem_ptr_flag_bitsILi8EEENST_INS5_IJNSA_ILi8EEESG_EEENS5_IJSG_SB_EEEEEEEvNS4_8identityENS4_13SM90_TMA_LOADES1B_vS1C_EENS_8epilogue10collective6detail29Sm90TmaWarpSpecializedAdapterINS1G_15DefaultEpilogueISJ_SK_SK_NS1F_6thread17LinearCombinationISJ_Li1EffLNS1K_9ScaleType4KindE0ELNS_15FloatRoundStyleE2ESJ_EENS1_15EpilogueDefaultEEEEEvvEEEEvNT_6ParamsE --------------------------
	.section	.text._ZN7cutlass13device_kernelINS_4gemm6kernel13GemmUniversalIN4cute5tupleIJiiiiEEENS1_10collective13CollectiveMmaINS1_37MainloopSm90TmaGmmaWarpSpecializedFP8ILi4ENS5_IJNS4_1CILi1EEENSA_ILi2EEESB_EEENS1_32KernelTmaWarpSpecializedPingpongEEENS5_IJNSA_ILi64EEENSA_ILi256EEESG_EEENS_12float_e4m3_tENS5_IJlSB_lEEESJ_SK_NS4_8TiledMMAINS4_8MMA_AtomIJNS4_4SM904GMMA31MMA_64x256x32_F32E4M3E4M3_SS_TNILNSO_7ScaleInE1ELSQ_1EEEEEENS4_6LayoutINS5_IJSB_SB_SB_EEENS5_IJNSA_ILi0EEESV_SV_EEEEENS5_IJNS4_10UnderscoreESY_SY_EEEEENS4_23SM90_TMA_LOAD_MULTICASTENS4_14ComposedLayoutINS4_7SwizzleILi2ELi4ELi3EEENS4_18smem_ptr_flag_bitsILi8EEENST_INS5_IJNSA_ILi8EEESG_EEENS5_IJSG_SB_EEEEEEEvNS4_8identityENS4_13SM90_TMA_LOADES1B_vS1C_EENS_8epilogue10collective6detail29Sm90TmaWarpSpecializedAdapterINS1G_15DefaultEpilogueISJ_SK_SK_NS1F_6thread17LinearCombinationISJ_Li1EffLNS1K_9ScaleType4KindE0ELNS_15FloatRoundStyleE2ESJ_EENS1_15EpilogueDefaultEEEEEvvEEEEvNT_6ParamsE,"ax",@progbits
	.align	128
.text._ZN7cutlass13device_kernelINS_4gemm6kernel13GemmUniversalIN4cute5tupleIJiiiiEEENS1_10collective13CollectiveMmaINS1_37MainloopSm90TmaGmmaWarpSpecializedFP8ILi4ENS5_IJNS4_1CILi1EEENSA_ILi2EEESB_EEENS1_32KernelTmaWarpSpecializedPingpongEEENS5_IJNSA_ILi64EEENSA_ILi256EEESG_EEENS_12float_e4m3_tENS5_IJlSB_lEEESJ_SK_NS4_8TiledMMAINS4_8MMA_AtomIJNS4_4SM904GMMA31MMA_64x256x32_F32E4M3E4M3_SS_TNILNSO_7ScaleInE1ELSQ_1EEEEEENS4_6LayoutINS5_IJSB_SB_SB_EEENS5_IJNSA_ILi0EEESV_SV_EEEEENS5_IJNS4_10UnderscoreESY_SY_EEEEENS4_23SM90_TMA_LOAD_MULTICASTENS4_14ComposedLayoutINS4_7SwizzleILi2ELi4ELi3EEENS4_18smem_ptr_flag_bitsILi8EEENST_INS5_IJNSA_ILi8EEESG_EEENS5_IJSG_SB_EEEEEEEvNS4_8identityENS4_13SM90_TMA_LOADES1B_vS1C_EENS_8epilogue10collective6detail29Sm90TmaWarpSpecializedAdapterINS1G_15DefaultEpilogueISJ_SK_SK_NS1F_6thread17LinearCombinationISJ_Li1EffLNS1K_9ScaleType4KindE0ELNS_15FloatRoundStyleE2ESJ_EENS1_15EpilogueDefaultEEEEEvvEEEEvNT_6ParamsE:
        .type           _ZN7cutlass13device_kernelINS_4gemm6kernel13GemmUniversalIN4cute5tupleIJiiiiEEENS1_10collective13CollectiveMmaINS1_37MainloopSm90TmaGmmaWarpSpecializedFP8ILi4ENS5_IJNS4_1CILi1EEENSA_ILi2EEESB_EEENS1_32KernelTmaWarpSpecializedPingpongEEENS5_IJNSA_ILi64EEENSA_ILi256EEESG_EEENS_12float_e4m3_tENS5_IJlSB_lEEESJ_SK_NS4_8TiledMMAINS4_8MMA_AtomIJNS4_4SM904GMMA31MMA_64x256x32_F32E4M3E4M3_SS_TNILNSO_7ScaleInE1ELSQ_1EEEEEENS4_6LayoutINS5_IJSB_SB_SB_EEENS5_IJNSA_ILi0EEESV_SV_EEEEENS5_IJNS4_10UnderscoreESY_SY_EEEEENS4_23SM90_TMA_LOAD_MULTICASTENS4_14ComposedLayoutINS4_7SwizzleILi2ELi4ELi3EEENS4_18smem_ptr_flag_bitsILi8EEENST_INS5_IJNSA_ILi8EEESG_EEENS5_IJSG_SB_EEEEEEEvNS4_8identityENS4_13SM90_TMA_LOADES1B_vS1C_EENS_8epilogue10collective6detail29Sm90TmaWarpSpecializedAdapterINS1G_15DefaultEpilogueISJ_SK_SK_NS1F_6thread17LinearCombinationISJ_Li1EffLNS1K_9ScaleType4KindE0ELNS_15FloatRoundStyleE2ESJ_EENS1_15EpilogueDefaultEEEEEvvEEEEvNT_6ParamsE,@function
        .size           _ZN7cutlass13device_kernelINS_4gemm6kernel13GemmUniversalIN4cute5tupleIJiiiiEEENS1_10collective13CollectiveMmaINS1_37MainloopSm90TmaGmmaWarpSpecializedFP8ILi4ENS5_IJNS4_1CILi1EEENSA_ILi2EEESB_EEENS1_32KernelTmaWarpSpecializedPingpongEEENS5_IJNSA_ILi64EEENSA_ILi256EEESG_EEENS_12float_e4m3_tENS5_IJlSB_lEEESJ_SK_NS4_8TiledMMAINS4_8MMA_AtomIJNS4_4SM904GMMA31MMA_64x256x32_F32E4M3E4M3_SS_TNILNSO_7ScaleInE1ELSQ_1EEEEEENS4_6LayoutINS5_IJSB_SB_SB_EEENS5_IJNSA_ILi0EEESV_SV_EEEEENS5_IJNS4_10UnderscoreESY_SY_EEEEENS4_23SM90_TMA_LOAD_MULTICASTENS4_14ComposedLayoutINS4_7SwizzleILi2ELi4ELi3EEENS4_18smem_ptr_flag_bitsILi8EEENST_INS5_IJNSA_ILi8EEESG_EEENS5_IJSG_SB_EEEEEEEvNS4_8identityENS4_13SM90_TMA_LOADES1B_vS1C_EENS_8epilogue10collective6detail29Sm90TmaWarpSpecializedAdapterINS1G_15DefaultEpilogueISJ_SK_SK_NS1F_6thread17LinearCombinationISJ_Li1EffLNS1K_9ScaleType4KindE0ELNS_15FloatRoundStyleE2ESJ_EENS1_15EpilogueDefaultEEEEEvvEEEEvNT_6ParamsE,(.L_x_335 - _ZN7cutlass13device_kernelINS_4gemm6kernel13GemmUniversalIN4cute5tupleIJiiiiEEENS1_10collective13CollectiveMmaINS1_37MainloopSm90TmaGmmaWarpSpecializedFP8ILi4ENS5_IJNS4_1CILi1EEENSA_ILi2EEESB_EEENS1_32KernelTmaWarpSpecializedPingpongEEENS5_IJNSA_ILi64EEENSA_ILi256EEESG_EEENS_12float_e4m3_tENS5_IJlSB_lEEESJ_SK_NS4_8TiledMMAINS4_8MMA_AtomIJNS4_4SM904GMMA31MMA_64x256x32_F32E4M3E4M3_SS_TNILNSO_7ScaleInE1ELSQ_1EEEEEENS4_6LayoutINS5_IJSB_SB_SB_EEENS5_IJNSA_ILi0EEESV_SV_EEEEENS5_IJNS4_10UnderscoreESY_SY_EEEEENS4_23SM90_TMA_LOAD_MULTICASTENS4_14ComposedLayoutINS4_7SwizzleILi2ELi4ELi3EEENS4_18smem_ptr_flag_bitsILi8EEENST_INS5_IJNSA_ILi8EEESG_EEENS5_IJSG_SB_EEEEEEEvNS4_8identityENS4_13SM90_TMA_LOADES1B_vS1C_EENS_8epilogue10collective6detail29Sm90TmaWarpSpecializedAdapterINS1G_15DefaultEpilogueISJ_SK_SK_NS1F_6thread17LinearCombinationISJ_Li1EffLNS1K_9ScaleType4KindE0ELNS_15FloatRoundStyleE2ESJ_EENS1_15EpilogueDefaultEEEEEvvEEEEvNT_6ParamsE)
        .other          _ZN7cutlass13device_kernelINS_4gemm6kernel13GemmUniversalIN4cute5tupleIJiiiiEEENS1_10collective13CollectiveMmaINS1_37MainloopSm90TmaGmmaWarpSpecializedFP8ILi4ENS5_IJNS4_1CILi1EEENSA_ILi2EEESB_EEENS1_32KernelTmaWarpSpecializedPingpongEEENS5_IJNSA_ILi64EEENSA_ILi256EEESG_EEENS_12float_e4m3_tENS5_IJlSB_lEEESJ_SK_NS4_8TiledMMAINS4_8MMA_AtomIJNS4_4SM904GMMA31MMA_64x256x32_F32E4M3E4M3_SS_TNILNSO_7ScaleInE1ELSQ_1EEEEEENS4_6LayoutINS5_IJSB_SB_SB_EEENS5_IJNSA_ILi0EEESV_SV_EEEEENS5_IJNS4_10UnderscoreESY_SY_EEEEENS4_23SM90_TMA_LOAD_MULTICASTENS4_14ComposedLayoutINS4_7SwizzleILi2ELi4ELi3EEENS4_18smem_ptr_flag_bitsILi8EEENST_INS5_IJNSA_ILi8EEESG_EEENS5_IJSG_SB_EEEEEEEvNS4_8identityENS4_13SM90_TMA_LOADES1B_vS1C_EENS_8epilogue10collective6detail29Sm90TmaWarpSpecializedAdapterINS1G_15DefaultEpilogueISJ_SK_SK_NS1F_6thread17LinearCombinationISJ_Li1EffLNS1K_9ScaleType4KindE0ELNS_15FloatRoundStyleE2ESJ_EENS1_15EpilogueDefaultEEEEEvvEEEEvNT_6ParamsE,@"STO_CUDA_ENTRY STV_DEFAULT"
_ZN7cutlass13device_kernelINS_4gemm6kernel13GemmUniversalIN4cute5tupleIJiiiiEEENS1_10collective13CollectiveMmaINS1_37MainloopSm90TmaGmmaWarpSpecializedFP8ILi4ENS5_IJNS4_1CILi1EEENSA_ILi2EEESB_EEENS1_32KernelTmaWarpSpecializedPingpongEEENS5_IJNSA_ILi64EEENSA_ILi256EEESG_EEENS_12float_e4m3_tENS5_IJlSB_lEEESJ_SK_NS4_8TiledMMAINS4_8MMA_AtomIJNS4_4SM904GMMA31MMA_64x256x32_F32E4M3E4M3_SS_TNILNSO_7ScaleInE1ELSQ_1EEEEEENS4_6LayoutINS5_IJSB_SB_SB_EEENS5_IJNSA_ILi0EEESV_SV_EEEEENS5_IJNS4_10UnderscoreESY_SY_EEEEENS4_23SM90_TMA_LOAD_MULTICASTENS4_14ComposedLayoutINS4_7SwizzleILi2ELi4ELi3EEENS4_18smem_ptr_flag_bitsILi8EEENST_INS5_IJNSA_ILi8EEESG_EEENS5_IJSG_SB_EEEEEEEvNS4_8identityENS4_13SM90_TMA_LOADES1B_vS1C_EENS_8epilogue10collective6detail29Sm90TmaWarpSpecializedAdapterINS1G_15DefaultEpilogueISJ_SK_SK_NS1F_6thread17LinearCombinationISJ_Li1EffLNS1K_9ScaleType4KindE0ELNS_15FloatRoundStyleE2ESJ_EENS1_15EpilogueDefaultEEEEEvvEEEEvNT_6ParamsE:
[----:B------:R-:W0:Y:S02]  /*0000*/  LDC R1, c[0x0][0x28] ;  /* 0x00000a00ff017b82 */ /* 0x000e240000000800 */
[----:B0-----:R-:W-:Y:S01]  /*0010*/  VIADD R1, R1, 0xfffffef0 ;  /* 0xfffffef001017836 */ /* 0x001fe20000000000 */
[----:B------:R-:W0:Y:S01]  /*0020*/  S2R R0, SR_TID.X ;  /* 0x0000000000007919 */ /* 0x000e220000002100 */
[----:B------:R-:W-:Y:S01]  /*0030*/  ELECT P0, URZ, PT ;  /* 0x00000000003f782f */ /* 0x000fe20003800000 */
[----:B------:R-:W-:Y:S01]  /*0040*/  BSSY B0, `(.L_x_0) ;  /* 0x0000014000007945 */ /* 0x000fe20003800000 */
[--C-:B0-----:R-:W-:Y:S02]  /*0050*/  SHF.R.U32.HI R3, RZ, 0x5, R0.reuse ;  /* 0x00000005ff037819 */ /* 0x101fe40000011600 */
[----:B------:R-:W-:-:S03]  /*0060*/  SHF.R.U32.HI R4, RZ, 0x7, R0 ;  /* 0x00000007ff047819 */ /* 0x000fc60000011600 */
[----:B------:R-:W0:Y:S02]  /*0070*/  SHFL.IDX PT, R2, R3, RZ, 0x1f ;  /* 0x00001fff03027589 */ /* 0x000e2400000e0000 */
[----:B0-----:R-:W-:Y:S02]  /*0080*/  R2UR UR6, R2 ;  /* 0x00000000020672ca */ /* 0x001fe400000e0000 */
[----:B------:R0:W1:Y:S11]  /*0090*/  SHFL.IDX PT, R2, R4, RZ, 0x1f ;  /* 0x00001fff04027589 */ /* 0x00007600000e0000 */
[----:B------:R-:W-:-:S02]  /*00a0*/  USHF.R.S32.HI UR4, URZ, 0x1f, UR6 ;  /* 0x0000001f3f047899 */ /* 0x000fc40008011406 */
[----:B------:R-:W-:Y:S02]  /*00b0*/  ISETP.NE.OR P0, PT, RZ, UR6, !P0 ;  /* 0x00000006ff007c0c */ /* 0x000fe4000c705670 */
[----:B------:R-:W-:-:S04]  /*00c0*/  ULEA.HI UR4, UR4, UR6, URZ, 0x2 ;  /* 0x0000000604047291 */ /* 0x000fc8000f8f103f */
[----:B------:R-:W-:-:S04]  /*00d0*/  ULOP3.LUT UR4, UR4, 0xfffffffc, URZ, 0xc0, !UPT ;  /* 0xfffffffc04047892 */ /* 0x000fc8000f8ec03f */
[----:B------:R-:W-:-:S03]  /*00e0*/  UIADD3 UR6, UR6, -UR4, URZ ;  /* 0x8000000406067290 */ /* 0x000fc6000fffe03f */
[----:B01----:R-:W-:Y:S09]  /*00f0*/  @P0 BRA `(.L_x_1) ;  /* 0x0000000000200947 */ /* 0x003ff20003800000 */
[----:B------:R-:W-:Y:S02]  /*0100*/  ULDC.64 UR4, c[0x0][0x198] ;  /* 0x0000660000047ab9 */ /* 0x000fe40000000a00 */
[----:B------:R-:W-:Y:S02]  /*0110*/  UIADD3 UR8, UP0, UR4, 0xf0, URZ ;  /* 0x000000f004087890 */ /* 0x000fe4000ff1e03f */
[----:B------:R-:W-:Y:S02]  /*0120*/  UIADD3 UR4, UP1, UR4, 0x1f0, URZ ;  /* 0x000001f004047890 */ /* 0x000fe4000ff3e03f */
[----:B------:R-:W-:Y:S02]  /*0130*/  UIADD3.X UR9, URZ, UR5, URZ, UP0, !UPT ;  /* 0x000000053f097290 */ /* 0x000fe400087fe43f */
[----:B------:R-:W-:-:S07]  /*0140*/  UIADD3.X UR5, URZ, UR5, URZ, UP1, !UPT ;  /* 0x000000053f057290 */ /* 0x000fce0008ffe43f */
[----:B------:R0:W-:Y:S02]  /*0150*/  UTMACCTL.PF [UR8] ;  /* 0x00000000080079b9 */ /* 0x0001e40008040000 */
[----:B------:R0:W-:Y:S02]  /*0160*/  UTMACCTL.PF [UR4] ;  /* 0x00000000040079b9 */ /* 0x0001e40008040000 */
[----:B0-----:R-:W-:Y:S01]  /*0170*/  NOP ;  /* 0x0000000000007918 */ /* 0x001fe20000000000 */
.L_x_1:
[----:B------:R-:W-:Y:S05]  /*0180*/  BSYNC B0 ;  /* 0x0000000000007941 */ /* 0x000fea0003800000 */
.L_x_0:
[----:B------:R-:W0:Y:S01]  /*0190*/  SHFL.IDX PT, R6, R3, RZ, 0x1f ;  /* 0x00001fff03067589 */ /* 0x000e2200000e0000 */
[----:B------:R-:W-:Y:S01]  /*01a0*/  R2UR UR21, R2 ;  /* 0x00000000021572ca */ /* 0x000fe200000e0000 */
[----:B------:R-:W-:Y:S01]  /*01b0*/  UISETP.NE.AND UP0, UPT, UR6, 0x3, UPT ;  /* 0x000000030600788c */ /* 0x000fe2000bf05270 */
[----:B------:R-:W-:-:S03]  /*01c0*/  SHF.R.S32.HI R5, RZ, 0x1f, R0 ;  /* 0x0000001fff057819 */ /* 0x000fc60000011400 */
[----:B------:R-:W-:Y:S01]  /*01d0*/  UISETP.EQ.OR UP0, UPT, UR6, URZ, !UP0 ;  /* 0x0000003f0600728c */ /* 0x000fe2000c702670 */
[----:B------:R-:W-:-:S07]  /*01e0*/  LEA.HI R5, R5, R0, RZ, 0x7 ;  /* 0x0000000005057211 */ /* 0x000fce00078f38ff */
[----:B------:R-:W-:Y:S02]  /*01f0*/  UIADD3 UR18, UR21, -0x1, URZ ;  /* 0xffffffff15127890 */ /* 0x000fe4000fffe03f */
[----:B------:R-:W-:Y:S02]  /*0200*/  UISETP.EQ.AND UP0, UPT, UR21, URZ, UP0 ;  /* 0x0000003f1500728c */ /* 0x000fe40008702270 */
[----:B------:R-:W-:Y:S02]  /*0210*/  UISETP.GE.U32.AND UP1, UPT, UR18, 0x2, UPT ;  /* 0x000000021200788c */ /* 0x000fe4000bf26070 */
[----:B------:R-:W-:Y:S01]  /*0220*/  USEL UR7, URZ, 0x1, !UP0 ;  /* 0x000000013f077887 */ /* 0x000fe2000c000000 */
[----:B0-----:R-:W-:-:S03]  /*0230*/  ISETP.NE.AND P0, PT, R6, RZ, PT ;  /* 0x000000ff0600720c */ /* 0x001fc60003f05270 */
[----:B------:R-:W-:-:S10]  /*0240*/  USEL UR7, UR7, 0x2, UP1 ;  /* 0x0000000207077887 */ /* 0x000fd40008800000 */
[----:B------:R-:W-:Y:S05]  /*0250*/  @P0 BRA `(.L_x_2) ;  /* 0x0000000000580947 */ /* 0x000fea0003800000 */
[----:B------:R-:W0:Y:S01]  /*0260*/  S2UR UR10, SR_CgaCtaId ;  /* 0x00000000000a79c3 */ /* 0x000e220000008800 */
[----:B------:R-:W-:Y:S01]  /*0270*/  UMOV UR4, 0x400 ;  /* 0x0000040000047882 */ /* 0x000fe20000000000 */
[----:B------:R-:W-:Y:S01]  /*0280*/  UMOV UR5, 0x1 ;  /* 0x0000000100057882 */ /* 0x000fe20000000000 */
[----:B------:R-:W-:Y:S01]  /*0290*/  UMOV UR8, 0x2 ;  /* 0x0000000200087882 */ /* 0x000fe20000000000 */
[----:B------:R-:W-:Y:S01]  /*02a0*/  ELECT P0, URZ, PT ;  /* 0x00000000003f782f */ /* 0x000fe20003800000 */
[----:B------:R-:W-:-:S04]  /*02b0*/  UIADD3 UR8, -UR8, 0x100000, URZ ;  /* 0x0010000008087890 */ /* 0x000fc8000fffe13f */
[----:B------:R-:W-:Y:S02]  /*02c0*/  USHF.L.U32 UR9, UR8, 0xb, URZ ;  /* 0x0000000b08097899 */ /* 0x000fe4000800063f */
[----:B------:R-:W-:Y:S02]  /*02d0*/  USHF.L.U32 UR8, UR8, 0x1, URZ ;  /* 0x0000000108087899 */ /* 0x000fe4000800063f */
[----:B0-----:R-:W-:Y:S02]  /*02e0*/  ULEA UR10, UR10, UR4, 0x18 ;  /* 0x000000040a0a7291 */ /* 0x001fe4000f8ec03f */
[----:B------:R-:W-:-:S04]  /*02f0*/  UIADD3 UR4, -UR5, 0x100000, URZ ;  /* 0x0010000005047890 */ /* 0x000fc8000fffe13f */
[----:B------:R-:W-:Y:S02]  /*0300*/  USHF.L.U32 UR5, UR4, 0xb, URZ ;  /* 0x0000000b04057899 */ /* 0x000fe4000800063f */
[----:B------:R-:W-:Y:S01]  /*0310*/  USHF.L.U32 UR4, UR4, 0x1, URZ ;  /* 0x0000000104047899 */ /* 0x000fe2000800063f */
[----:B------:R-:W0:Y:S11]  /*0320*/  FENCE.VIEW.ASYNC.S ;  /* 0x00000000000073c6 */ /* 0x000e360000000000 */
[----:B0-----:R0:W1:Y:S01]  /*0330*/  SYNCS.EXCH.64 URZ, [UR10], UR4 ;  /* 0x000000040a3f75b2 */ /* 0x0010620008000100 */
[----:B------:R0:W2:Y:S01]  /*0340*/  SYNCS.EXCH.64 URZ, [UR10+0x20], UR8 ;  /* 0x000020080a3f75b2 */ /* 0x0000a20008000100 */
[----:B------:R0:W3:Y:S01]  /*0350*/  SYNCS.EXCH.64 URZ, [UR10+0x8], UR4 ;  /* 0x000008040a3f75b2 */ /* 0x0000e20008000100 */
[----:B------:R0:W4:Y:S01]  /*0360*/  SYNCS.EXCH.64 URZ, [UR10+0x28], UR8 ;  /* 0x000028080a3f75b2 */ /* 0x0001220008000100 */
[----:B------:R0:W0:Y:S01]  /*0370*/  SYNCS.EXCH.64 URZ, [UR10+0x10], UR4 ;  /* 0x000010040a3f75b2 */ /* 0x0000220008000100 */
[----:B------:R0:W0:Y:S01]  /*0380*/  SYNCS.EXCH.64 URZ, [UR10+0x30], UR8 ;  /* 0x000030080a3f75b2 */ /* 0x0000220008000100 */
[----:B------:R0:W0:Y:S01]  /*0390*/  SYNCS.EXCH.64 URZ, [UR10+0x18], UR4 ;  /* 0x000018040a3f75b2 */ /* 0x0000220008000100 */
[----:B------:R0:W0:Y:S01]  /*03a0*/  SYNCS.EXCH.64 URZ, [UR10+0x38], UR8 ;  /* 0x000038080a3f75b2 */ /* 0x0000220008000100 */
[----:B------:R-:W-:Y:S01]  /*03b0*/  NOP ;  /* 0x0000000000007918 */ /* 0x000fe20000000000 */
.L_x_2:
[----:B------:R-:W5:Y:S01]  /*03c0*/  SHFL.IDX PT, R11, R3, RZ, 0x1f ;  /* 0x00001fff030b7589 */ /* 0x000f6200000e0000 */
[----:B------:R-:W-:Y:S01]  /*03d0*/  LOP3.LUT R5, R5, 0xffffff80, RZ, 0xc0, !PT ;  /* 0xffffff8005057812 */ /* 0x000fe200078ec0ff */
[----:B------:R-:W1:Y:S01]  /*03e0*/  S2UR UR11, SR_CTAID.X ;  /* 0x00000000000b79c3 */ /* 0x000e620000002500 */
[----:B------:R-:W-:Y:S01]  /*03f0*/  ELECT P0, URZ, PT ;  /* 0x00000000003f782f */ /* 0x000fe20003800000 */
[----:B------:R1:W2:Y:S01]  /*0400*/  SHFL.IDX PT, R10, R3, RZ, 0x1f ;  /* 0x00001fff030a7589 */ /* 0x0002a200000e0000 */
[----:B------:R-:W-:Y:S01]  /*0410*/  ELECT P1, URZ, PT ;  /* 0x00000000003f782f */ /* 0x000fe20003820000 */
[----:B------:R-:W-:Y:S01]  /*0420*/  IMAD.IADD R2, R0, 0x1, -R5 ;  /* 0x0000000100027824 */ /* 0x000fe200078e0a05 */
[----:B0-----:R-:W-:Y:S01]  /*0430*/  ULDC UR4, c[0x0][0x150] ;  /* 0x0000540000047ab9 */ /* 0x001fe20000000800 */
[----:B------:R-:W-:Y:S01]  /*0440*/  SHF.R.S32.HI R9, RZ, 0x1f, R6 ;  /* 0x0000001fff097819 */ /* 0x000fe20000011406 */
[----:B------:R-:W0:Y:S01]  /*0450*/  SHFL.IDX PT, R4, R4, RZ, 0x1f ;  /* 0x00001fff04047589 */ /* 0x000e2200000e0000 */
[----:B------:R-:W3:Y:S01]  /*0460*/  S2UR UR9, SR_CTAID.Y ;  /* 0x00000000000979c3 */ /* 0x000ee20000002600 */
[----:B------:R-:W-:Y:S01]  /*0470*/  SHF.R.S32.HI R7, RZ, 0x1f, R2 ;  /* 0x0000001fff077819 */ /* 0x000fe20000011402 */
[----:B------:R-:W-:Y:S01]  /*0480*/  UMOV UR19, 0x80 ;  /* 0x0000008000137882 */ /* 0x000fe20000000000 */
[----:B------:R-:W-:Y:S01]  /*0490*/  LEA.HI R9, R9, R6, RZ, 0x2 ;  /* 0x0000000609097211 */ /* 0x000fe200078f10ff */
[----:B------:R-:W-:Y:S01]  /*04a0*/  NOP ;  /* 0x0000000000007918 */ /* 0x000fe20000000000 */
[----:B------:R-:W-:Y:S01]  /*04b0*/  LEA.HI R5, R7, R2, RZ, 0x3 ;  /* 0x0000000207057211 */ /* 0x000fe200078f18ff */
[----:B------:R-:W-:Y:S01]  /*04c0*/  NOP ;  /* 0x0000000000007918 */ /* 0x000fe20000000000 */
[----:B------:R-:W-:Y:S01]  /*04d0*/  LOP3.LUT R9, R9, 0x3ffffffc, RZ, 0xc0, !PT ;  /* 0x3ffffffc09097812 */ /* 0x000fe200078ec0ff */
[----:B------:R-:W-:Y:S01]  /*04e0*/  ULDC UR20, c[0x0][0x148] ;  /* 0x0000520000147ab9 */ /* 0x000fe20000000800 */
[--C-:B------:R-:W-:Y:S01]  /*04f0*/  SHF.R.S32.HI R8, RZ, 0x3, R5.reuse ;  /* 0x00000003ff087819 */ /* 0x100fe20000011405 */
[----:B------:R-:W-:Y:S01]  /*0500*/  ULDC UR14, c[0x0][0x144] ;  /* 0x00005100000e7ab9 */ /* 0x000fe20000000800 */
[----:B------:R-:W-:Y:S01]  /*0510*/  SHF.R.S32.HI R5, RZ, 0x1f, R5 ;  /* 0x0000001fff057819 */ /* 0x000fe20000011405 */
[----:B------:R-:W-:Y:S01]  /*0520*/  IMAD.IADD R6, R6, 0x1, -R9 ;  /* 0x0000000106067824 */ /* 0x000fe200078e0a09 */
[----:B------:R-:W-:-:S02]  /*0530*/  ISETP.NE.AND P3, PT, RZ, UR21, PT ;  /* 0x00000015ff007c0c */ /* 0x000fc4000bf65270 */
[----:B-----5:R-:W-:Y:S02]  /*0540*/  ISETP.NE.OR P0, PT, R11, RZ, !P0 ;  /* 0x000000ff0b00720c */ /* 0x020fe40004705670 */
[----:B------:R-:W-:Y:S02]  /*0550*/  LEA.HI R5, R5, R8, RZ, 0x2 ;  /* 0x0000000805057211 */ /* 0x000fe400078f10ff */
[----:B-1----:R-:W-:Y:S02]  /*0560*/  I2FP.F32.U32 R3, UR11 ;  /* 0x0000000b00037c45 */ /* 0x002fe40008201000 */
[----:B------:R-:W-:Y:S02]  /*0570*/  LOP3.LUT R5, R5, 0xfffffffc, RZ, 0xc0, !PT ;  /* 0xfffffffc05057812 */ /* 0x000fe400078ec0ff */
[----:B--2---:R-:W-:Y:S01]  /*0580*/  ISETP.NE.OR P1, PT, R10, RZ, !P1 ;  /* 0x000000ff0a00720c */ /* 0x004fe20004f25670 */
[----:B------:R-:W-:Y:S01]  /*0590*/  FMUL R3, R3, UR4 ;  /* 0x0000000403037c20 */ /* 0x000fe20008400000 */
[----:B------:R-:W-:Y:S01]  /*05a0*/  ULDC UR4, c[0x0][0x154] ;  /* 0x0000550000047ab9 */ /* 0x000fe20000000800 */
[----:B------:R-:W-:Y:S01]  /*05b0*/  IMAD.IADD R5, R8, 0x1, -R5 ;  /* 0x0000000108057824 */ /* 0x000fe200078e0a05 */
[----:B---3--:R-:W-:Y:S01]  /*05c0*/  I2FP.F32.U32 R8, UR9 ;  /* 0x0000000900087c45 */ /* 0x008fe20008201000 */
[----:B------:R-:W-:Y:S01]  /*05d0*/  VOTEU.ALL UP2, P0 ;  /* 0x00000000003f7886 */ /* 0x000fe20000040000 */
[----:B------:R-:W-:Y:S01]  /*05e0*/  VOTEU.ALL UP0, P0 ;  /* 0x00000000003f7886 */ /* 0x000fe20000000000 */
[----:B------:R-:W1:Y:S01]  /*05f0*/  F2I.U32.TRUNC.NTZ R3, R3 ;  /* 0x0000000300037305 */ /* 0x000e62000020f000 */
[----:B------:R-:W-:-:S02]  /*0600*/  IMAD R5, R6, 0x4, R5 ;  /* 0x0000000406057824 */ /* 0x000fc400078e0205 */
[----:B------:R-:W-:Y:S01]  /*0610*/  FMUL R8, R8, UR4 ;  /* 0x0000000408087c20 */ /* 0x000fe20008400000 */
[----:B------:R-:W2:Y:S01]  /*0620*/  @!UP2 S2UR UR13, SR_CgaCtaId ;  /* 0x00000000000da9c3 */ /* 0x000ea20000008800 */
[----:B------:R-:W-:Y:S01]  /*0630*/  UMOV UR4, 0x20 ;  /* 0x0000002000047882 */ /* 0x000fe20000000000 */
[----:B------:R-:W-:Y:S01]  /*0640*/  IMAD.SHL.U32 R6, R5, 0x4, RZ ;  /* 0x0000000405067824 */ /* 0x000fe200078e00ff */
[----:B------:R-:W-:Y:S01]  /*0650*/  VOTEU.ALL UP3, P1 ;  /* 0x00000000003f7886 */ /* 0x000fe20000860000 */
[----:B------:R-:W-:Y:S01]  /*0660*/  @!UP2 UMOV UR12, 0x400 ;  /* 0x00000400000ca882 */ /* 0x000fe20000000000 */
[----:B------:R-:W3:Y:S01]  /*0670*/  F2I.U32.TRUNC.NTZ R8, R8 ;  /* 0x0000000800087305 */ /* 0x000ee2000020f000 */
[----:B------:R-:W-:-:S04]  /*0680*/  @!UP2 UIADD3 UR4, -UR4, 0x100000, URZ ;  /* 0x001000000404a890 */ /* 0x000fc8000fffe13f */
[----:B------:R-:W-:Y:S02]  /*0690*/  @!UP2 USHF.L.U32 UR5, UR4, 0xb, URZ ;  /* 0x0000000b0405a899 */ /* 0x000fe4000800063f */
[----:B------:R-:W-:Y:S01]  /*06a0*/  @!UP2 USHF.L.U32 UR4, UR4, 0x1, URZ ;  /* 0x000000010404a899 */ /* 0x000fe2000800063f */
[----:B------:R-:W-:Y:S01]  /*06b0*/  LOP3.LUT R12, R5, 0xc, R6, 0x78, !PT ;  /* 0x0000000c050c7812 */ /* 0x000fe200078e7806 */
[----:B------:R-:W5:Y:S01]  /*06c0*/  @!UP3 S2UR UR17, SR_CgaCtaId ;  /* 0x000000000011b9c3 */ /* 0x000f620000008800 */
[----:B------:R-:W-:Y:S01]  /*06d0*/  VOTEU.ALL UP1, P0 ;  /* 0x00000000003f7886 */ /* 0x000fe20000020000 */
[----:B------:R-:W-:Y:S01]  /*06e0*/  @!UP3 UMOV UR16, 0x400 ;  /* 0x000004000010b882 */ /* 0x000fe20000000000 */
[----:B------:R-:W-:Y:S01]  /*06f0*/  VOTEU.ALL UP4, P1 ;  /* 0x00000000003f7886 */ /* 0x000fe20000880000 */
[----:B-1----:R-:W-:Y:S01]  /*0700*/  R2UR UR8, R3 ;  /* 0x00000000030872ca */ /* 0x002fe200000e0000 */
[----:B------:R1:W-:Y:S01]  /*0710*/  STL [R1+0x78], R12 ;  /* 0x0000780c01007387 */ /* 0x0003e20000100800 */
[----:B------:R-:W-:Y:S01]  /*0720*/  VOTEU.ALL UP5, P1 ;  /* 0x00000000003f7886 */ /* 0x000fe200008a0000 */
[----:B------:R-:W-:Y:S01]  /*0730*/  LOP3.LUT P0, RZ, R2, 0x7, RZ, 0xc0, !PT ;  /* 0x0000000702ff7812 */ /* 0x000fe2000780c0ff */
[----:B------:R-:W4:Y:S03]  /*0740*/  LDC R3, c[0x0][0x140] ;  /* 0x00005000ff037b82 */ /* 0x000f260000000800 */
[----:B------:R-:W-:-:S02]  /*0750*/  ISETP.LT.U32.AND P0, PT, R12, 0x2, !P0 ;  /* 0x000000020c00780c */ /* 0x000fc40004701070 */
[----:B---3--:R-:W-:Y:S01]  /*0760*/  R2UR UR10, R8 ;  /* 0x00000000080a72ca */ /* 0x008fe200000e0000 */
[----:B--2---:R-:W-:Y:S02]  /*0770*/  @!UP2 ULEA UR15, UR13, UR12, 0x18 ;  /* 0x0000000c0d0fa291 */ /* 0x004fe4000f8ec03f */
[----:B------:R-:W-:-:S04]  /*0780*/  @!UP3 UIADD3 UR12, -UR19, 0x100000, URZ ;  /* 0x00100000130cb890 */ /* 0x000fc8000fffe13f */
[----:B------:R-:W-:Y:S02]  /*0790*/  @!UP3 USHF.L.U32 UR13, UR12, 0xb, URZ ;  /* 0x0000000b0c0db899 */ /* 0x000fe4000800063f */
[----:B------:R-:W-:Y:S01]  /*07a0*/  @!UP3 USHF.L.U32 UR12, UR12, 0x1, URZ ;  /* 0x000000010c0cb899 */ /* 0x000fe2000800063f */
[----:B0-----:R-:W-:Y:S01]  /*07b0*/  R2UR UR19, R4 ;  /* 0x00000000041372ca */ /* 0x001fe200000e0000 */
[----:B------:R-:W-:Y:S01]  /*07c0*/  UIADD3 UR8, -UR8, URZ, URZ ;  /* 0x0000003f08087290 */ /* 0x000fe2000fffe13f */
[----:B------:R-:W-:Y:S01]  /*07d0*/  VOTEU.ALL UP2, P1 ;  /* 0x00000000003f7886 */ /* 0x000fe20000840000 */
[----:B-----5:R-:W-:Y:S02]  /*07e0*/  @!UP3 ULEA UR16, UR17, UR16, 0x18 ;  /* 0x000000101110b291 */ /* 0x020fe4000f8ec03f */
[----:B------:R-:W-:Y:S01]  /*07f0*/  UIADD3 UR10, -UR10, URZ, URZ ;  /* 0x0000003f0a0a7290 */ /* 0x000fe2000fffe13f */
[----:B------:R-:W0:Y:S02]  /*0800*/  FENCE.VIEW.ASYNC.S ;  /* 0x00000000000073c6 */ /* 0x000e240000000000 */
[----:B0-----:R-:W0:Y:S01]  /*0810*/  @!UP0 SYNCS.EXCH.64 URZ, [UR15+0x70], UR4 ;  /* 0x000070040f3f85b2 */ /* 0x001e220008000100 */
[----:B------:R-:W-:Y:S01]  /*0820*/  VOTEU.ALL UP3, P1 ;  /* 0x00000000003f7886 */ /* 0x000fe20000860000 */
[----:B------:R-:W-:Y:S01]  /*0830*/  UIMAD UR8, UR14, UR8, UR11 ;  /* 0x000000080e0872a4 */ /* 0x000fe2000f8e020b */
[----:B----4-:R-:W-:Y:S01]  /*0840*/  ISETP.EQ.U32.AND P2, PT, R3, 0x1, PT ;  /* 0x000000010300780c */ /* 0x010fe20003f42070 */
[----:B------:R2:W3:Y:S01]  /*0850*/  @!UP1 SYNCS.EXCH.64 URZ, [UR15+0x78], UR4 ;  /* 0x000078040f3f95b2 */ /* 0x0004e20008000100 */
[----:B------:R-:W-:Y:S01]  /*0860*/  NOP ;  /* 0x0000000000007918 */ /* 0x000fe20000000000 */
[----:B--2---:R-:W-:Y:S01]  /*0870*/  UIMAD UR4, UR20, UR10, UR9 ;  /* 0x0000000a140472a4 */ /* 0x004fe2000f8e0209 */
[----:B------:R1:W2:Y:S05]  /*0880*/  @!UP2 SYNCS.EXCH.64 URZ, [UR16+0x50], UR12 ;  /* 0x0000500c103fa5b2 */ /* 0x0002aa0008000100 */
[----:B------:R-:W-:-:S04]  /*0890*/  ISETP.NE.AND P1, PT, R12, UR4, PT ;  /* 0x000000040c007c0c */ /* 0x000fc8000bf25270 */
[----:B------:R-:W-:-:S04]  /*08a0*/  ISETP.EQ.OR P1, PT, RZ, UR8, !P1 ;  /* 0x00000008ff007c0c */ /* 0x000fc8000cf22670 */
[----:B------:R-:W-:Y:S01]  /*08b0*/  PLOP3.LUT P0, PT, P0, P1, PT, 0x80, 0x0 ;  /* 0x000000000000781c */ /* 0x000fe20000703070 */
[----:B------:R1:W4:Y:S01]  /*08c0*/  @!UP3 SYNCS.EXCH.64 URZ, [UR16+0x58], UR12 ;  /* 0x0000580c103fb5b2 */ /* 0x0003220008000100 */
[----:B------:R1:W0:Y:S01]  /*08d0*/  @!UP4 SYNCS.EXCH.64 URZ, [UR16+0x60], UR12 ;  /* 0x0000600c103fc5b2 */ /* 0x0002220008000100 */
[----:B------:R1:W0:Y:S01]  /*08e0*/  @!UP5 SYNCS.EXCH.64 URZ, [UR16+0x68], UR12 ;  /* 0x0000680c103fd5b2 */ /* 0x0002220008000100 */
[----:B------:R-:W-:Y:S01]  /*08f0*/  NOP ;  /* 0x0000000000007918 */ /* 0x000fe20000000000 */
[----:B-1----:R-:W-:Y:S08]  /*0900*/  @!P2 BRA `(.L_x_3) ;  /* 0x000000000008a947 */ /* 0x002ff00003800000 */
[----:B0-234-:R-:W-:Y:S01]  /*0910*/  UCGABAR_ARV ;  /* 0x00000000000079c7 */ /* 0x01dfe20008000000 */
[----:B------:R-:W-:Y:S05]  /*0920*/  BRA `(.L_x_4) ;  /* 0x0000000000047947 */ /* 0x000fea0003800000 */
.L_x_3:
[----:B0-234-:R-:W-:Y:S01]  /*0930*/  NOP ;  /* 0x0000000000007918 */ /* 0x01dfe20000000000 */
.L_x_4:
[----:B------:R-:W-:Y:S01]  /*0940*/  ULDC.64 UR4, c[0x0][0x598] ;  /* 0x0001660000047ab9 */ /* 0x000fe20000000a00 */
[----:B------:R-:W-:Y:S01]  /*0950*/  ULDC.64 UR22, c[0x0][0x208] ;  /* 0x0000820000167ab9 */ /* 0x000fe20000000a00 */
[----:B------:R-:W-:-:S04]  /*0960*/  ISETP.NE.U32.AND P1, PT, RZ, UR4, PT ;  /* 0x00000004ff007c0c */ /* 0x000fc8000bf25070 */
[----:B------:R-:W-:-:S13]  /*0970*/  ISETP.NE.AND.EX P1, PT, RZ, UR5, PT, P1 ;  /* 0x00000005ff007c0c */ /* 0x000fda000bf25310 */
[----:B------:R-:W-:Y:S05]  /*0980*/  @!P1 BRA `(.L_x_5) ;  /* 0x0000000000209947 */ /* 0x000fea0003800000 */
[----:B------:R-:W0:Y:S02]  /*0990*/  LDC.64 R4, c[0x0][0x598] ;  /* 0x00016600ff047b82 */ /* 0x000e240000000a00 */
[----:B0-----:R-:W2:Y:S02]  /*09a0*/  LDG.E.64 R4, desc[UR22][R4.64] ;  /* 0x0000001604047981 */ /* 0x001ea4000c1e1b00 */
[----:B--2---:R-:W-:-:S04]  /*09b0*/  ISETP.NE.U32.AND P1, PT, R4, RZ, PT ;  /* 0x000000ff0400720c */ /* 0x004fc80003f25070 */
[----:B------:R-:W-:-:S13]  /*09c0*/  ISETP.NE.AND.EX P1, PT, R5, RZ, PT, P1 ;  /* 0x000000ff0500720c */ /* 0x000fda0003f25310 */
[----:B------:R-:W-:Y:S05]  /*09d0*/  @!P1 BRA `(.L_x_5) ;  /* 0x00000000000c9947 */ /* 0x000fea0003800000 */
[----:B------:R-:W2:Y:S02]  /*09e0*/  LD.E R4, desc[UR22][R4.64] ;  /* 0x0000001604047980 */ /* 0x000ea4000c101900 */
[----:B--2---:R-:W-:Y:S01]  /*09f0*/  R2UR UR26, R4 ;  /* 0x00000000041a72ca */ /* 0x004fe200000e0000 */
[----:B------:R-:W-:-:S14]  /*0a00*/  BRA `(.L_x_6) ;  /* 0x0000000000247947 */ /* 0x000fdc0003800000 */
.L_x_5:
[----:B------:R-:W-:Y:S02]  /*0a10*/  ULDC.64 UR4, c[0x0][0x588] ;  /* 0x0001620000047ab9 */ /* 0x000fe40000000a00 */
[----:B------:R-:W-:-:S04]  /*0a20*/  ISETP.NE.U32.AND P1, PT, RZ, UR4, PT ;  /* 0x00000004ff007c0c */ /* 0x000fc8000bf25070 */
[----:B------:R-:W-:-:S13]  /*0a30*/  ISETP.NE.AND.EX P1, PT, RZ, UR5, PT, P1 ;  /* 0x00000005ff007c0c */ /* 0x000fda000bf25310 */
[----:B------:R-:W-:Y:S05]  /*0a40*/  @!P1 BRA `(.L_x_7) ;  /* 0x0000000000109947 */ /* 0x000fea0003800000 */
[----:B------:R-:W0:Y:S02]  /*0a50*/  LDC.64 R4, c[0x0][0x588] ;  /* 0x00016200ff047b82 */ /* 0x000e240000000a00 */
[----:B0-----:R-:W2:Y:S02]  /*0a60*/  LDG.E R4, desc[UR22][R4.64] ;  /* 0x0000001604047981 */ /* 0x001ea4000c1e1900 */
[----:B--2---:R-:W-:Y:S01]  /*0a70*/  R2UR UR26, R4 ;  /* 0x00000000041a72ca */ /* 0x004fe200000e0000 */
[----:B------:R-:W-:-:S14]  /*0a80*/  BRA `(.L_x_6) ;  /* 0x0000000000047947 */ /* 0x000fdc0003800000 */
.L_x_7:
[----:B------:R-:W-:-:S05]  /*0a90*/  ULDC UR26, c[0x0][0x580] ;  /* 0x00016000001a7ab9 */ /* 0x000fca0000000800 */
.L_x_6:
[----:B------:R-:W-:Y:S02]  /*0aa0*/  ULDC.64 UR4, c[0x0][0x5a0] ;  /* 0x0001680000047ab9 */ /* 0x000fe40000000a00 */
        /* <DEDUP_REMOVED lines=11> */
.L_x_8:
        /* <DEDUP_REMOVED lines=8> */
.L_x_10:
[----:B------:R-:W-:-:S05]  /*0be0*/  ULDC UR27, c[0x0][0x584] ;  /* 0x00016100001b7ab9 */ /* 0x000fca0000000800 */
.L_x_9:
[----:B------:R-:W-:Y:S01]  /*0bf0*/  ULDC UR4, c[0x0][0x65c] ;  /* 0x0001970000047ab9 */ /* 0x000fe20000000800 */
[----:B------:R-:W0:Y:S01]  /*0c00*/  LDC.64 R4, c[0x0][0x650] ;  /* 0x00019400ff047b82 */ /* 0x000e220000000a00 */
[----:B------:R-:W-:Y:S01]  /*0c10*/  UISETP.NE.AND UP2, UPT, UR4, 0x1, UPT ;  /* 0x000000010400788c */ /* 0x000fe2000bf45270 */
[----:B------:R-:W-:Y:S01]  /*0c20*/  IMAD.MOV.U32 R6, RZ, RZ, -0x1 ;  /* 0xffffffffff067424 */ /* 0x000fe200078e00ff */
[----:B------:R-:W-:Y:S01]  /*0c30*/  UISETP.NE.AND UP0, UPT, UR21, 0x2, UPT ;  /* 0x000000021500788c */ /* 0x000fe2000bf05270 */
[----:B------:R-:W-:-:S08]  /*0c40*/  PRMT R3, RZ, 0x7610, R3 ;  /* 0x00007610ff037816 */ /* 0x000fd00000000003 */
[----:B------:R-:W-:Y:S01]  /*0c50*/  @UP2 ULDC UR14, c[0x0][0x10] ;  /* 0x00000400000e2ab9 */ /* 0x000fe20000000800 */
[----:B------:R-:W-:Y:S01]  /*0c60*/  @UP2 UMOV UR4, UR9 ;  /* 0x0000000900042c82 */ /* 0x000fe20008000000 */
[----:B------:R-:W-:Y:S01]  /*0c70*/  @UP2 UMOV UR5, URZ ;  /* 0x0000003f00052c82 */ /* 0x000fe20008000000 */
[----:B------:R-:W-:Y:S01]  /*0c80*/  @!UP2 ULDC UR16, c[0x0][0xc] ;  /* 0x000003000010aab9 */ /* 0x000fe20000000800 */
[----:B------:R-:W-:Y:S01]  /*0c90*/  @UP2 UIMAD.WIDE.U32 UR14, UR11, UR14, UR4 ;  /* 0x0000000e0b0e22a5 */ /* 0x000fe2000f8e0004 */
[----:B------:R-:W-:Y:S02]  /*0ca0*/  ULDC UR12, c[0x0][0xc] ;  /* 0x00000300000c7ab9 */ /* 0x000fe40000000800 */
[----:B------:R-:W-:Y:S01]  /*0cb0*/  @UP2 UMOV UR4, URZ ;  /* 0x0000003f00042c82 */ /* 0x000fe20008000000 */
[----:B------:R-:W-:Y:S01]  /*0cc0*/  UMOV UR5, URZ ;  /* 0x0000003f00057c82 */ /* 0x000fe20008000000 */
[----:B------:R-:W-:Y:S01]  /*0cd0*/  @UP2 UIADD3 UR15, UR15, UR4, URZ ;  /* 0x000000040f0f2290 */ /* 0x000fe2000fffe03f */
[----:B------:R-:W-:-:S02]  /*0ce0*/  ULDC UR13, c[0x0][0x10] ;  /* 0x00000400000d7ab9 */ /* 0x000fc40000000800 */
[----:B------:R-:W-:Y:S01]  /*0cf0*/  UMOV UR4, UR11 ;  /* 0x0000000b00047c82 */ /* 0x000fe20008000000 */
[----:B------:R-:W-:Y:S02]  /*0d00*/  UIMAD.WIDE.U32 UR12, UR12, UR13, URZ ;  /* 0x0000000d0c0c72a5 */ /* 0x000fe4000f8e003f */
[----:B------:R-:W-:Y:S01]  /*0d10*/  @!UP2 UIMAD.WIDE.U32 UR4, UR9, UR16, UR4 ;  /* 0x000000100904a2a5 */ /* 0x000fe2000f8e0004 */
[----:B------:R-:W-:Y:S02]  /*0d20*/  ULDC UR11, c[0x0][0x14] ;  /* 0x00000500000b7ab9 */ /* 0x000fe40000000800 */
[----:B------:R-:W-:Y:S02]  /*0d30*/  UIMAD.WIDE.U32 UR24, UR12, UR11, URZ ;  /* 0x0000000b0c1872a5 */ /* 0x000fe4000f8e003f */
[----:B------:R-:W-:Y:S02]  /*0d40*/  UIMAD UR13, UR13, UR11, URZ ;  /* 0x0000000b0d0d72a4 */ /* 0x000fe4000f8e023f */
[----:B------:R-:W-:Y:S01]  /*0d50*/  @!UP2 UMOV UR14, UR4 ;  /* 0x00000004000eac82 */ /* 0x000fe20008000000 */
[----:B------:R-:W-:Y:S01]  /*0d60*/  @!UP2 UMOV UR15, UR5 ;  /* 0x00000005000fac82 */ /* 0x000fe20008000000 */
[----:B------:R-:W-:-:S02]  /*0d70*/  UIADD3 UR13, UR25, UR13, URZ ;  /* 0x0000000d190d7290 */ /* 0x000fc4000fffe03f */
[----:B------:R-:W-:-:S04]  /*0d80*/  UIADD3 UR4, UP1, UR14, UR24, URZ ;  /* 0x000000180e047290 */ /* 0x000fc8000ff3e03f */
[----:B------:R-:W-:Y:S02]  /*0d90*/  UIADD3.X UR5, UR15, UR13, URZ, UP1, !UPT ;  /* 0x0000000d0f057290 */ /* 0x000fe40008ffe43f */
[----:B------:R-:W-:Y:S02]  /*0da0*/  USEL UR4, UR4, UR14, !UP0 ;  /* 0x0000000e04047287 */ /* 0x000fe4000c000000 */
[----:B------:R-:W-:-:S04]  /*0db0*/  USEL UR5, UR5, UR15, !UP0 ;  /* 0x0000000f05057287 */ /* 0x000fc8000c000000 */
[----:B0-----:R-:W-:Y:S02]  /*0dc0*/  ISETP.LE.U32.AND P1, PT, R4, UR4, PT ;  /* 0x0000000404007c0c */ /* 0x001fe4000bf23070 */
[----:B------:R-:W-:-:S05]  /*0dd0*/  IMAD.U32 R4, RZ, RZ, UR5 ;  /* 0x00000005ff047e24 */ /* 0x000fca000f8e00ff */
[----:B------:R-:W-:Y:S01]  /*0de0*/  ISETP.GE.U32.AND.EX P1, PT, R4, R5, PT, P1 ;  /* 0x000000050400720c */ /* 0x000fe20003f26110 */
[----:B------:R-:W-:Y:S02]  /*0df0*/  IMAD.MOV.U32 R5, RZ, RZ, -0x1 ;  /* 0xffffffffff057424 */ /* 0x000fe400078e00ff */
[----:B------:R-:W-:-:S03]  /*0e00*/  IMAD.MOV.U32 R4, RZ, RZ, -0x1 ;  /* 0xffffffffff047424 */ /* 0x000fc600078e00ff */
[----:B------:R0:W-:Y:S04]  /*0e10*/  STL [R1+0x84], R5 ;  /* 0x0000840501007387 */ /* 0x0001e80000100800 */
[----:B------:R1:W-:Y:S04]  /*0e20*/  STL [R1+0x88], R4 ;  /* 0x0000880401007387 */ /* 0x0003e80000100800 */
[----:B------:R2:W-:Y:S01]  /*0e30*/  STL [R1+0x74], R6 ;  /* 0x0000740601007387 */ /* 0x0005e20000100800 */
[----:B0-----:R-:W-:Y:S02]  /*0e40*/  IMAD.U32 R5, RZ, RZ, UR4 ;  /* 0x00000004ff057e24 */ /* 0x001fe4000f8e00ff */
[----:B-1----:R-:W-:-:S05]  /*0e50*/  IMAD.U32 R4, RZ, RZ, UR5 ;  /* 0x00000005ff047e24 */ /* 0x002fca000f8e00ff */
[----:B------:R2:W-:Y:S04]  /*0e60*/  STL [R1+0x7c], R4 ;  /* 0x00007c0401007387 */ /* 0x0005e80000100800 */
[----:B------:R2:W-:Y:S01]  /*0e70*/  STL [R1+0x80], R5 ;  /* 0x0000800501007387 */ /* 0x0005e20000100800 */
[----:B------:R-:W-:Y:S05]  /*0e80*/  @P1 BRA `(.L_x_11) ;  /* 0x0000000400541947 */ /* 0x000fea0003800000 */
[----:B------:R-:W-:Y:S01]  /*0e90*/  ULDC.64 UR28, c[0x0][0x628] ;  /* 0x00018a00001c7ab9 */ /* 0x000fe20000000a00 */
[C---:B------:R-:W-:Y:S01]  /*0ea0*/  R2UR UR30, R5.reuse ;  /* 0x00000000051e72ca */ /* 0x040fe200000e0000 */
[----:B------:R-:W-:Y:S01]  /*0eb0*/  ULDC UR21, c[0x0][0x630] ;  /* 0x00018c0000157ab9 */ /* 0x000fe20000000800 */
[----:B------:R-:W-:Y:S02]  /*0ec0*/  ISETP.NE.U32.AND P1, PT, RZ, UR28, PT ;  /* 0x0000001cff007c0c */ /* 0x000fe4000bf25070 */
[----:B------:R-:W-:Y:S02]  /*0ed0*/  R2UR UR4, R5 ;  /* 0x00000000050472ca */ /* 0x000fe400000e0000 */
[----:B------:R-:W-:Y:S02]  /*0ee0*/  ISETP.NE.AND.EX P1, PT, RZ, UR29, PT, P1 ;  /* 0x0000001dff007c0c */ /* 0x000fe4000bf25310 */
[----:B------:R-:W-:-:S11]  /*0ef0*/  R2UR UR5, R4 ;  /* 0x00000000040572ca */ /* 0x000fd600000e0000 */
[----:B------:R-:W-:Y:S05]  /*0f00*/  @!P1 BRA `(.L_x_12) ;  /* 0x0000000000309947 */ /* 0x000fea0003800000 */
[----:B------:R-:W-:Y:S01]  /*0f10*/  R2UR UR4, R5 ;  /* 0x00000000050472ca */ /* 0x000fe200000e0000 */
[----:B------:R-:W-:Y:S01]  /*0f20*/  ULDC UR11, c[0x0][0x634] ;  /* 0x00018d00000b7ab9 */ /* 0x000fe20000000800 */
[----:B------:R-:W-:-:S11]  /*0f30*/  R2UR UR12, R4 ;  /* 0x00000000040c72ca */ /* 0x000fd600000e0000 */
[----:B------:R-:W-:-:S04]  /*0f40*/  UIADD3 UR11, UP1, UR4, UR11, URZ ;  /* 0x0000000b040b7290 */ /* 0x000fc8000ff3e03f */
[----:B------:R-:W-:-:S04]  /*0f50*/  UIADD3.X UR12, URZ, UR12, URZ, UP1, !UPT ;  /* 0x0000000c3f0c7290 */ /* 0x000fc80008ffe43f */
[----:B------:R-:W-:-:S04]  /*0f60*/  UIMAD.WIDE.U32 UR4, UR12, UR28, URZ ;  /* 0x0000001c0c0472a5 */ /* 0x000fc8000f8e003f */
[----:B------:R-:W-:Y:S02]  /*0f70*/  UIMAD.WIDE.U32 UR14, UP1, UR11, UR29, UR4 ;  /* 0x0000001d0b0e72a5 */ /* 0x000fe4000f820004 */
[----:B------:R-:W-:Y:S02]  /*0f80*/  UIMAD.WIDE.U32 UR4, UR11, UR28, URZ ;  /* 0x0000001c0b0472a5 */ /* 0x000fe4000f8e003f */
[----:B------:R-:W-:Y:S02]  /*0f90*/  UIADD3.X UR17, URZ, URZ, URZ, UP1, !UPT ;  /* 0x0000003f3f117290 */ /* 0x000fe40008ffe43f */
[----:B------:R-:W-:Y:S01]  /*0fa0*/  UIADD3 URZ, UP1, UR5, UR14, URZ ;  /* 0x0000000e053f7290 */ /* 0x000fe2000ff3e03f */
[----:B------:R-:W-:-:S03]  /*0fb0*/  UMOV UR16, UR15 ;  /* 0x0000000f00107c82 */ /* 0x000fc60008000000 */
[----:B------:R-:W-:-:S12]  /*0fc0*/  UIMAD.WIDE.U32.X UR4, UR12, UR29, UR16, UP1 ;  /* 0x0000001d0c0472a5 */ /* 0x000fd800088e0410 */
.L_x_12:
[----:B------:R-:W-:Y:S01]  /*0fd0*/  USHF.R.U64 UR4, UR4, UR21, UR5 ;  /* 0x0000001504047299 */ /* 0x000fe20008001205 */
[----:B------:R-:W-:Y:S01]  /*0fe0*/  R2UR UR15, R4 ;  /* 0x00000000040f72ca */ /* 0x000fe200000e0000 */
[----:B------:R-:W-:Y:S02]  /*0ff0*/  USHF.R.U32.HI UR5, URZ, UR21, UR5 ;  /* 0x000000153f057299 */ /* 0x000fe40008011605 */
[----:B------:R-:W-:Y:S01]  /*1000*/  UIADD3 UR12, UP1, URZ, -UR4, URZ ;  /* 0x800000043f0c7290 */ /* 0x000fe2000ff3e03f */
[----:B------:R-:W-:Y:S01]  /*1010*/  ULDC.64 UR16, c[0x0][0x620] ;  /* 0x0001880000107ab9 */ /* 0x000fe20000000a00 */
[----:B------:R-:W-:Y:S02]  /*1020*/  UMOV UR14, UR30 ;  /* 0x0000001e000e7c82 */ /* 0x000fe40008000000 */
[----:B------:R-:W-:Y:S01]  /*1030*/  UIADD3.X UR5, URZ, ~UR5, URZ, UP1, !UPT ;  /* 0x800000053f057290 */ /* 0x000fe20008ffe43f */
[----:B------:R-:W-:Y:S01]  /*1040*/  ULDC UR11, c[0x0][0x618] ;  /* 0x00018600000b7ab9 */ /* 0x000fe20000000800 */
[----:B------:R-:W-:-:S02]  /*1050*/  @UP2 UIMAD UR8, UR20, UR10, UR9 ;  /* 0x0000000a140822a4 */ /* 0x000fc4000f8e0209 */
[----:B------:R-:W-:Y:S02]  /*1060*/  UIMAD UR5, UR5, UR16, URZ ;  /* 0x00000010050572a4 */ /* 0x000fe4000f8e023f */
[----:B------:R-:W-:Y:S02]  /*1070*/  UIMAD.WIDE.U32 UR14, UR12, UR16, UR14 ;  /* 0x000000100c0e72a5 */ /* 0x000fe4000f8e000e */
[----:B------:R-:W-:Y:S01]  /*1080*/  UIMAD UR12, UR12, UR17, UR5 ;  /* 0x000000110c0c72a4 */ /* 0x000fe2000f8e0205 */
[----:B------:R-:W-:Y:S01]  /*1090*/  ULDC UR16, c[0x0][0x608] ;  /* 0x0001820000107ab9 */ /* 0x000fe20000000800 */
[----:B------:R-:W-:Y:S02]  /*10a0*/  ULDC UR31, c[0x0][0x658] ;  /* 0x00019600001f7ab9 */ /* 0x000fe40000000800 */
[----:B------:R-:W-:Y:S01]  /*10b0*/  UIADD3 UR12, UR15, UR12, URZ ;  /* 0x0000000c0f0c7290 */ /* 0x000fe2000fffe03f */
[----:B------:R-:W-:Y:S01]  /*10c0*/  UMOV UR9, 0xffffffff ;  /* 0xffffffff00097882 */ /* 0x000fe20000000000 */
[----:B------:R-:W-:-:S02]  /*10d0*/  ULDC UR5, c[0x0][0x600] ;  /* 0x0001800000057ab9 */ /* 0x000fc40000000800 */
[----:B------:R-:W-:Y:S02]  /*10e0*/  USHF.R.U64 UR30, UR14, UR11, UR12 ;  /* 0x0000000b0e1e7299 */ /* 0x000fe4000800120c */
[----:B------:R-:W-:Y:S02]  /*10f0*/  USHF.R.U32.HI UR12, URZ, UR11, UR12 ;  /* 0x0000000b3f0c7299 */ /* 0x000fe4000801160c */
[----:B------:R-:W-:Y:S01]  /*1100*/  USHF.L.U32 UR9, UR9, UR31, URZ ;  /* 0x0000001f09097299 */ /* 0x000fe2000800063f */
[----:B------:R-:W-:Y:S01]  /*1110*/  ULDC.64 UR10, c[0x0][0x640] ;  /* 0x00019000000a7ab9 */ /* 0x000fe20000000a00 */
[----:B------:R-:W-:Y:S01]  /*1120*/  USHF.R.U64 UR35, UR30, UR16, UR12 ;  /* 0x000000101e237299 */ /* 0x000fe2000800120c */
[----:B------:R-:W-:Y:S01]  /*1130*/  ISETP.NE.U32.AND P1, PT, RZ, UR10, PT ;  /* 0x0000000aff007c0c */ /* 0x000fe2000bf25070 */
[----:B------:R-:W-:Y:S02]  /*1140*/  USHF.R.U32.HI UR12, URZ, UR16, UR12 ;  /* 0x000000103f0c7299 */ /* 0x000fe4000801160c */
[----:B------:R-:W-:Y:S01]  /*1150*/  UIADD3 UR29, UR5, -0x1, URZ ;  /* 0xffffffff051d7890 */ /* 0x000fe2000fffe03f */
[----:B------:R-:W-:Y:S01]  /*1160*/  ISETP.NE.AND.EX P1, PT, RZ, UR11, PT, P1 ;  /* 0x0000000bff007c0c */ /* 0x000fe2000bf25310 */
[----:B------:R-:W-:-:S02]  /*1170*/  USHF.R.U64 UR36, UR35, UR31, UR12 ;  /* 0x0000001f23247299 */ /* 0x000fc4000800120c */
[----:B------:R-:W-:Y:S02]  /*1180*/  USHF.R.U32.HI UR14, URZ, UR31, UR12 ;  /* 0x0000001f3f0e7299 */ /* 0x000fe4000801160c */
[----:B------:R-:W-:Y:S01]  /*1190*/  ULOP3.LUT UR12, URZ, UR9, URZ, 0x33, !UPT ;  /* 0x000000093f0c7292 */ /* 0x000fe2000f8e333f */
[----:B------:R-:W-:Y:S01]  /*11a0*/  ULDC UR32, c[0x0][0x648] ;  /* 0x0001920000207ab9 */ /* 0x000fe20000000800 */
[----:B------:R-:W-:Y:S01]  /*11b0*/  ULDC UR33, c[0x0][0x638] ;  /* 0x00018e0000217ab9 */ /* 0x000fe20000000800 */
[----:B------:R-:W-:Y:S01]  /*11c0*/  UMOV UR34, 0x1 ;  /* 0x0000000100227882 */ /* 0x000fe20000000000 */
[----:B------:R-:W-:-:S04]  /*11d0*/  UMOV UR9, UR36 ;  /* 0x0000002400097c82 */ /* 0x000fc80008000000 */
[----:B------:R-:W-:Y:S05]  /*11e0*/  @!P1 BRA `(.L_x_13) ;  /* 0x0000000000309947 */ /* 0x000fea0003800000 */
[----:B------:R-:W-:Y:S02]  /*11f0*/  ULDC UR9, c[0x0][0x64c] ;  /* 0x0001930000097ab9 */ /* 0x000fe40000000800 */
        /* <DEDUP_REMOVED lines=8> */
[----:B------:R-:W-:-:S07]  /*1280*/  UIMAD.WIDE.U32.X UR10, UR28, UR11, UR20, UP1 ;  /* 0x0000000b1c0a72a5 */ /* 0x000fce00088e0414 */
[----:B------:R-:W-:Y:S01]  /*1290*/  UMOV UR9, UR10 ;  /* 0x0000000a00097c82 */ /* 0x000fe20008000000 */
[----:B------:R-:W-:-:S05]  /*12a0*/  UMOV UR14, UR11 ;  /* 0x0000000b000e7c82 */ /* 0x000fca0008000000 */
.L_x_13:
[----:B------:R-:W-:Y:S01]  /*12b0*/  USHF.R.U64 UR10, UR9, UR32, UR14 ;  /* 0x00000020090a7299 */ /* 0x000fe2000800120e */
[----:B--2---:R-:W-:Y:S01]  /*12c0*/  IMAD.U32 R6, RZ, RZ, UR4 ;  /* 0x00000004ff067e24 */ /* 0x004fe2000f8e00ff */
[----:B------:R-:W-:Y:S01]  /*12d0*/  USHF.L.U32 UR9, UR34, UR31, URZ ;  /* 0x0000001f22097299 */ /* 0x000fe2000800063f */
[----:B------:R-:W-:Y:S01]  /*12e0*/  IMAD.MOV.U32 R3, RZ, RZ, 0x1 ;  /* 0x00000001ff037424 */ /* 0x000fe200078e00ff */
[----:B------:R-:W-:Y:S02]  /*12f0*/  ULOP3.LUT UR12, UR35, UR12, URZ, 0xc0, !UPT ;  /* 0x0000000c230c7292 */ /* 0x000fe4000f8ec03f */
[----:B------:R-:W-:Y:S01]  /*1300*/  UIADD3 UR11, -UR10, URZ, URZ ;  /* 0x0000003f0a0b7290 */ /* 0x000fe2000fffe13f */
[----:B------:R0:W-:Y:S01]  /*1310*/  STL [R1+0x74], R6 ;  /* 0x0000740601007387 */ /* 0x0001e20000100800 */
[----:B------:R-:W-:Y:S02]  /*1320*/  UIMAD UR12, UR9, UR10, UR12 ;  /* 0x0000000a090c72a4 */ /* 0x000fe4000f8e020c */
[----:B------:R-:W-:-:S02]  /*1330*/  ULOP3.LUT UR29, UR30, UR29, URZ, 0xc0, !UPT ;  /* 0x0000001d1e1d7292 */ /* 0x000fc4000f8ec03f */
[----:B------:R-:W-:Y:S01]  /*1340*/  UIMAD UR9, UR11, UR33, UR36 ;  /* 0x000000210b0972a4 */ /* 0x000fe2000f8e0224 */
[----:B------:R-:W-:Y:S02]  /*1350*/  ULDC UR10, c[0x0][0x610] ;  /* 0x00018400000a7ab9 */ /* 0x000fe40000000800 */
[----:B------:R-:W-:Y:S02]  /*1360*/  UIMAD UR8, UR12, UR10, UR8 ;  /* 0x0000000a0c0872a4 */ /* 0x000fe4000f8e0208 */
[----:B------:R-:W-:-:S04]  /*1370*/  UIMAD UR9, UR9, UR5, UR29 ;  /* 0x00000005090972a4 */ /* 0x000fc8000f8e021d */
[----:B------:R-:W-:Y:S02]  /*1380*/  USEL UR5, UR9, UR8, !UP2 ;  /* 0x0000000809057287 */ /* 0x000fe4000d000000 */
[----:B------:R-:W-:-:S04]  /*1390*/  USEL UR8, UR8, UR9, !UP2 ;  /* 0x0000000908087287 */ /* 0x000fc8000d000000 */
[----:B------:R-:W-:Y:S02]  /*13a0*/  IMAD.U32 R5, RZ, RZ, UR5 ;  /* 0x00000005ff057e24 */ /* 0x000fe4000f8e00ff */
[----:B------:R-:W-:-:S05]  /*13b0*/  IMAD.U32 R4, RZ, RZ, UR8 ;  /* 0x00000008ff047e24 */ /* 0x000fca000f8e00ff */
[----:B------:R0:W-:Y:S04]  /*13c0*/  STL [R1+0x84], R4 ;  /* 0x0000840401007387 */ /* 0x0001e80000100800 */
[----:B------:R0:W-:Y:S02]  /*13d0*/  STL [R1+0x88], R5 ;  /* 0x0000880501007387 */ /* 0x0001e40000100800 */
.L_x_11:
[----:B------:R-:W-:Y:S05]  /*13e0*/  @!P2 BRA `(.L_x_14) ;  /* 0x00000000000ca947 */ /* 0x000fea0003800000 */
[----:B------:R-:W-:Y:S01]  /*13f0*/  UCGABAR_WAIT ;  /* 0x0000000000007dc7 */ /* 0x000fe20008000000 */
[----:B------:R-:W-:Y:S01]  /*1400*/  CCTL.IVALL ;  /* 0x00000000ff00798f */ /* 0x000fe20002000000 */
[----:B------:R-:W-:Y:S05]  /*1410*/  BRA `(.L_x_15) ;  /* 0x0000000000047947 */ /* 0x000fea0003800000 */
.L_x_14:
[----:B------:R-:W-:Y:S06]  /*1420*/  BAR.SYNC.DEFER_BLOCKING 0x0 ;  /* 0x0000000000007b1d */ /* 0x000fec0000010000 */
.L_x_15:
[----:B------:R-:W-:Y:S02]  /*1430*/  ULDC UR4, c[0x0][0x28c] ;  /* 0x0000a30000047ab9 */ /* 0x000fe40000000800 */
[----:B------:R-:W-:-:S04]  /*1440*/  UIADD3 UR4, UR4, 0x3f, URZ ;  /* 0x0000003f04047890 */ /* 0x000fc8000fffe03f */
[----:B------:R-:W-:-:S04]  /*1450*/  USHF.R.S32.HI UR5, URZ, 0x1f, UR4 ;  /* 0x0000001f3f057899 */ /* 0x000fc80008011404 */
[----:B------:R-:W-:-:S04]  /*1460*/  ULEA.HI UR5, UR5, UR4, URZ, 0x6 ;  /* 0x0000000405057291 */ /* 0x000fc8000f8f303f */
[----:B------:R-:W-:Y:S01]  /*1470*/  USHF.R.S32.HI UR14, URZ, 0x6, UR5 ;  /* 0x000000063f0e7899 */ /* 0x000fe20008011405 */
[----:B------:R-:W-:Y:S11]  /*1480*/  @!P3 BRA `(.L_x_16) ;  /* 0x000000dc0010b947 */ /* 0x000ff60003800000 */
[----:B------:R-:W-:-:S06]  /*1490*/  UISETP.GT.U32.AND UP1, UPT, UR18, 0x1, UPT ;  /* 0x000000011200788c */ /* 0x000fcc000bf24070 */
[----:B------:R-:W-:-:S13]  /*14a0*/  PLOP3.LUT P1, PT, PT, PT, UP1, 0x80, 0x0 ;  /* 0x000000000000781c */ /* 0x000fda0003f2f018 */
[----:B------:R-:W-:Y:S05]  /*14b0*/  @P1 EXIT ;  /* 0x000000000000194d */ /* 0x000fea0003800000 */
.L_x_17:
[----:B------:R-:W-:-:S08]  /*14c0*/  NOP ;  /* 0x0000000000007918 */ /* 0x000fd00000000000 */
[----:B------:R-:W1:Y:S02]  /*14d0*/  USETMAXREG.TRY_ALLOC.CTAPOOL UP1, 0xe8 ;  /* 0x000000e8000079c8 */ /* 0x000e640008020600 */
[----:B-1----:R-:W-:-:S13]  /*14e0*/  PLOP3.LUT P1, PT, PT, PT, UP1, 0x80, 0x0 ;  /* 0x000000000000781c */ /* 0x002fda0003f2f018 */
[----:B------:R-:W-:Y:S05]  /*14f0*/  @!P1 BRA `(.L_x_17) ;  /* 0xfffffffc00f09947 */ /* 0x000fea000383ffff */
[----:B------:R-:W-:-:S13]  /*1500*/  LOP3.LUT P1, RZ, R3, 0xff, RZ, 0xc0, !PT ;  /* 0x000000ff03ff7812 */ /* 0x000fda000782c0ff */
[----:B------:R-:W-:Y:S05]  /*1510*/  @!P1 EXIT ;  /* 0x000000000000994d */ /* 0x000fea0003800000 */
[----:B------:R-:W1:Y:S01]  /*1520*/  S2UR UR4, SR_CgaCtaId ;  /* 0x00000000000479c3 */ /* 0x000e620000008800 */
[CC--:B------:R-:W-:Y:S01]  /*1530*/  LEA.HI R0, R7.reuse, R2.reuse, RZ, 0x2 ;  /* 0x0000000207007211 */ /* 0x0c0fe200078f10ff */
[----:B------:R-:W-:Y:S01]  /*1540*/  UIADD3 UR6, UR19, -0x1, URZ ;  /* 0xffffffff13067890 */ /* 0x000fe2000fffe03f */
[----:B------:R-:W-:Y:S01]  /*1550*/  LEA.HI R7, R7, R2, RZ, 0x5 ;  /* 0x0000000207077211 */ /* 0x000fe200078f28ff */
[----:B------:R-:W-:Y:S01]  /*1560*/  UMOV UR16, 0x400 ;  /* 0x0000040000107882 */ /* 0x000fe20000000000 */
[--C-:B------:R-:W-:Y:S01]  /*1570*/  SHF.R.S32.HI R3, RZ, 0x2, R0.reuse ;  /* 0x00000002ff037819 */ /* 0x100fe20000011400 */
[----:B------:R-:W-:Y:S01]  /*1580*/  USHF.R.U32.HI UR5, URZ, 0x2, UR14 ;  /* 0x000000023f057899 */ /* 0x000fe2000801160e */
[----:B------:R-:W-:Y:S01]  /*1590*/  SHF.R.S32.HI R0, RZ, 0x1f, R0 ;  /* 0x0000001fff007819 */ /* 0x000fe20000011400 */
[----:B------:R-:W-:Y:S01]  /*15a0*/  UISETP.LT.AND UP1, UPT, UR14, 0x1, UPT ;  /* 0x000000010e00788c */ /* 0x000fe2000bf21270 */
[----:B------:R-:W-:Y:S01]  /*15b0*/  SHF.R.S32.HI R7, RZ, 0x5, R7 ;  /* 0x00000005ff077819 */ /* 0x000fe20000011407 */
[----:B------:R-:W-:Y:S01]  /*15c0*/  ULOP3.LUT UR15, UR14, 0x3, URZ, 0xc0, !UPT ;  /* 0x000000030e0f7892 */ /* 0x000fe2000f8ec03f */
[----:B------:R-:W-:Y:S01]  /*15d0*/  LEA.HI R0, R0, R3, RZ, 0x3 ;  /* 0x0000000300007211 */ /* 0x000fe200078f18ff */
[----:B------:R-:W-:-:S02]  /*15e0*/  ULOP3.LUT UR5, UR5, 0x1, URZ, 0xc0, !UPT ;  /* 0x0000000105057892 */ /* 0x000fc4000f8ec03f */
[----:B------:R-:W-:Y:S01]  /*15f0*/  USEL UR12, UR14, 0x1, UP1 ;  /* 0x000000010e0c7887 */ /* 0x000fe20008800000 */
[----:B------:R-:W-:Y:S01]  /*1600*/  LOP3.LUT R0, R0, 0xfffffff8, RZ, 0xc0, !PT ;  /* 0xfffffff800007812 */ /* 0x000fe200078ec0ff */
[----:B------:R-:W-:Y:S02]  /*1610*/  USEL UR15, UR15, URZ, !UP0 ;  /* 0x0000003f0f0f7287 */ /* 0x000fe4000c000000 */
[----:B------:R-:W-:Y:S02]  /*1620*/  UISETP.NE.AND UP1, UPT, UR6, URZ, UPT ;  /* 0x0000003f0600728c */ /* 0x000fe4000bf25270 */
[----:B------:R-:W-:Y:S01]  /*1630*/  IMAD.IADD R2, R3, 0x1, -R0 ;  /* 0x0000000103027824 */ /* 0x000fe200078e0a00 */
[----:B------:R-:W-:Y:S02]  /*1640*/  UISETP.EQ.U32.AND UP0, UPT, UR5, 0x1, !UP0 ;  /* 0x000000010500788c */ /* 0x000fe4000c702070 */
[----:B------:R-:W-:Y:S01]  /*1650*/  ULOP3.LUT UR32, UR7, 0x1, URZ, 0xfc, !UPT ;  /* 0x0000000107207892 */ /* 0x000fe2000f8efc3f */
[--C-:B------:R-:W-:Y:S01]  /*1660*/  IMAD R0, R7, -0x10, -R2.reuse ;  /* 0xfffffff007007824 */ /* 0x100fe200078e0a02 */
[----:B-1----:R-:W-:Y:S01]  /*1670*/  ULEA UR16, UR4, UR16, 0x18 ;  /* 0x0000001004107291 */ /* 0x002fe2000f8ec03f */
[----:B------:R-:W-:Y:S01]  /*1680*/  SHF.R.S32.HI R3, RZ, 0x1f, R2 ;  /* 0x0000001fff037819 */ /* 0x000fe20000011402 */
[----:B------:R-:W-:-:S02]  /*1690*/  USHF.L.U32 UR4, UR6, 0x3, URZ ;  /* 0x0000000306047899 */ /* 0x000fc4000800063f */
[----:B------:R-:W-:Y:S02]  /*16a0*/  UIADD3 UR30, UR16, 0x50, URZ ;  /* 0x00000050101e7890 */ /* 0x000fe4000fffe03f */
[----:B------:R-:W-:Y:S01]  /*16b0*/  ULOP3.LUT UR4, UR4, 0x8, URZ, 0xc0, !UPT ;  /* 0x0000000804047892 */ /* 0x000fe2000f8ec03f */
[----:B------:R-:W-:Y:S01]  /*16c0*/  IMAD.WIDE R2, R7, 0x10, R2 ;  /* 0x0000001007027825 */ /* 0x000fe200078e0202 */
[----:B------:R-:W-:Y:S02]  /*16d0*/  USHF.L.U32 UR31, UR14, 0x1, URZ ;  /* 0x000000010e1f7899 */ /* 0x000fe4000800063f */
[----:B------:R-:W-:Y:S02]  /*16e0*/  ULOP3.LUT UR33, UR4, 0x8, URZ, 0x3c, !UPT ;  /* 0x0000000804217892 */ /* 0x000fe4000f8e3c3f */
[----:B------:R-:W-:Y:S02]  /*16f0*/  ULOP3.LUT UR18, UR4, 0x18, URZ, 0x3c, !UPT ;  /* 0x0000001804127892 */ /* 0x000fe4000f8e3c3f */
[----:B------:R-:W-:Y:S01]  /*1700*/  UIADD3 UR12, -UR12, UR14, URZ ;  /* 0x0000000e0c0c7290 */ /* 0x000fe2000fffe13f */
[----:B------:R-:W-:Y:S01]  /*1710*/  ULDC UR4, c[0x0][0x284] ;  /* 0x0000a10000047ab9 */ /* 0x000fe20000000800 */
[----:B------:R-:W-:Y:S01]  /*1720*/  USEL UR29, URZ, 0x1, UP1 ;  /* 0x000000013f1d7887 */ /* 0x000fe20008800000 */
[----:B------:R-:W-:Y:S01]  /*1730*/  VIADD R0, R0, UR4 ;  /* 0x0000000400007c36 */ /* 0x000fe20008000000 */
[----:B------:R-:W-:-:S02]  /*1740*/  ULEA UR19, UR19, UR30, 0x3 ;  /* 0x0000001e13137291 */ /* 0x000fc4000f8e183f */
[----:B------:R-:W-:Y:S02]  /*1750*/  USEL UR17, URZ, 0x1, !UP0 ;  /* 0x000000013f117887 */ /* 0x000fe4000c000000 */
[----:B------:R1:W-:Y:S04]  /*1760*/  STL [R1+0x8c], R0 ;  /* 0x00008c0001007387 */ /* 0x0003e80000100800 */
[----:B------:R1:W-:Y:S06]  /*1770*/  STL.64 [R1+0x90], R2 ;  /* 0x0000900201007387 */ /* 0x0003ec0000100a00 */
.L_x_300:
[----:B-1----:R-:W-:Y:S01]  /*1780*/  IMAD.U32 R0, RZ, RZ, UR29 ;  /* 0x0000001dff007e24 */ /* 0x002fe2000f8e00ff */
[----:B0-2---:R-:W1:Y:S01]  /*1790*/  LDC R2, c[0x0][0x28c] ;  /* 0x0000a300ff027b82 */ /* 0x005e620000000800 */
[----:B------:R-:W-:Y:S01]  /*17a0*/  UMOV UR4, URZ ;  /* 0x0000003f00047c82 */ /* 0x000fe20008000000 */
[----:B------:R-:W-:Y:S02]  /*17b0*/  UMOV UR20, UR15 ;  /* 0x0000000f00147c82 */ /* 0x000fe40008000000 */
[----:B------:R-:W-:-:S04]  /*17c0*/  SHF.L.U32 R0, R0, 0x1f, RZ ;  /* 0x0000001f00007819 */ /* 0x000fc800000006ff */
[----:B------:R-:W3:Y:S01]  /*17d0*/  SYNCS.PHASECHK.TRANS64.TRYWAIT P1, [UR19+-0x8], R0 ;  /* 0xfffff800ff0075a7 */ /* 0x000ee20008020153 */
[----:B-1----:R-:W-:Y:S01]  /*17e0*/  ISETP.GE.AND P2, PT, R2, 0x1, PT ;  /* 0x000000010200780c */ /* 0x002fe20003f46270 */
[----:B---34-:R-:W-:-:S12]  /*17f0*/  @!P1 BRA `(.L_x_18) ;  /* 0x000000e8007c9947 */ /* 0x018fd80003800000 */
.L_x_322:
[----:B------:R3:W-:Y:S01]  /*1800*/  STL [R1+0x70], RZ ;  /* 0x000070ff01007387 */ /* 0x0007e20000100800 */
[----:B------:R-:W-:Y:S01]  /*1810*/  UMOV UR5, URZ ;  /* 0x0000003f00057c82 */ /* 0x000fe20008000000 */
[----:B------:R-:W-:Y:S01]  /*1820*/  UMOV UR6, URZ ;  /* 0x0000003f00067c82 */ /* 0x000fe20008000000 */
[----:B-1----:R-:W-:Y:S01]  /*1830*/  IMAD.MOV.U32 R0, RZ, RZ, RZ ;  /* 0x000000ffff007224 */ /* 0x002fe200078e00ff */
[----:B------:R3:W-:Y:S01]  /*1840*/  STL [R1+0x6c], RZ ;  /* 0x00006cff01007387 */ /* 0x0007e20000100800 */
[----:B------:R-:W-:Y:S02]  /*1850*/  CS2R R2, SRZ ;  /* 0x0000000000027805 */ /* 0x000fe4000001ff00 */
[----:B0-2---:R-:W-:Y:S02]  /*1860*/  CS2R R4, SRZ ;  /* 0x0000000000047805 */ /* 0x005fe4000001ff00 */
[----:B------:R-:W-:Y:S01]  /*1870*/  CS2R R6, SRZ ;  /* 0x0000000000067805 */ /* 0x000fe2000001ff00 */
[----:B------:R3:W-:Y:S01]  /*1880*/  STL [R1+0x68], RZ ;  /* 0x000068ff01007387 */ /* 0x0007e20000100800 */
[----:B------:R-:W-:-:S02]  /*1890*/  CS2R R8, SRZ ;  /* 0x0000000000087805 */ /* 0x000fc4000001ff00 */
[----:B------:R-:W-:Y:S02]  /*18a0*/  CS2R R10, SRZ ;  /* 0x00000000000a7805 */ /* 0x000fe4000001ff00 */
[----:B------:R-:W-:Y:S01]  /*18b0*/  CS2R R12, SRZ ;  /* 0x00000000000c7805 */ /* 0x000fe2000001ff00 */
[----:B------:R3:W-:Y:S01]  /*18c0*/  STL [R1+0x64], RZ ;  /* 0x000064ff01007387 */ /* 0x0007e20000100800 */
[----:B------:R-:W-:Y:S02]  /*18d0*/  CS2R R14, SRZ ;  /* 0x00000000000e7805 */ /* 0x000fe4000001ff00 */
[----:B------:R-:W-:Y:S02]  /*18e0*/  CS2R R16, SRZ ;  /* 0x0000000000107805 */ /* 0x000fe4000001ff00 */
        /* <DEDUP_REMOVED lines=54> */
[----:B------:R-:W-:Y:S01]  /*1c50*/  CS2R R226, SRZ ;  /* 0x0000000000e27805 */ /* 0x000fe2000001ff00 */
[----:B------:R-:W-:Y:S01]  /*1c60*/  IMAD.U32 R228, RZ, RZ, UR17 ;  /* 0x00000011ffe47e24 */ /* 0x000fe2000f8e00ff */
[----:B------:R-:W-:Y:S01]  /*1c70*/  CS2R R24, SRZ ;  /* 0x0000000000187805 */ /* 0x000fe2000001ff00 */
[----:B------:R3:W-:Y:S01]  /*1c80*/  STL [R1+0x28], RZ ;  /* 0x000028ff01007387 */ /* 0x0007e20000100800 */
[----:B------:R-:W-:Y:S02]  /*1c90*/  CS2R R26, SRZ ;  /* 0x00000000001a7805 */ /* 0x000fe4000001ff00 */
[----:B------:R-:W-:-:S02]  /*1ca0*/  CS2R R28, SRZ ;  /* 0x00000000001c7805 */ /* 0x000fc4000001ff00 */
[----:B------:R-:W-:Y:S01]  /*1cb0*/  CS2R R30, SRZ ;  /* 0x00000000001e7805 */ /* 0x000fe2000001ff00 */
[----:B------:R3:W-:Y:S01]  /*1cc0*/  STL [R1+0x24], RZ ;  /* 0x000024ff01007387 */ /* 0x0007e20000100800 */
[----:B------:R-:W-:Y:S02]  /*1cd0*/  CS2R R32, SRZ ;  /* 0x0000000000207805 */ /* 0x000fe4000001ff00 */
[----:B------:R-:W-:Y:S02]  /*1ce0*/  CS2R R34, SRZ ;  /* 0x0000000000227805 */ /* 0x000fe4000001ff00 */
        /* <DEDUP_REMOVED lines=33> */
[----:B------:R3:W-:Y:S01]  /*1f00*/  STL [R1], RZ ;  /* 0x000000ff01007387 */ /* 0x0007e20000100800 */
[----:B------:R-:W-:Y:S02]  /*1f10*/  CS2R R86, SRZ ;  /* 0x0000000000567805 */ /* 0x000fe4000001ff00 */
[----:B------:R-:W-:-:S02]  /*1f20*/  CS2R R88, SRZ ;  /* 0x0000000000587805 */ /* 0x000fc4000001ff00 */
[----:B------:R-:W-:Y:S02]  /*1f30*/  CS2R R90, SRZ ;  /* 0x00000000005a7805 */ /* 0x000fe4000001ff00 */
[----:B------:R-:W-:Y:S02]  /*1f40*/  CS2R R92, SRZ ;  /* 0x00000000005c7805 */ /* 0x000fe4000001ff00 */
[----:B------:R-:W-:Y:S02]  /*1f50*/  CS2R R94, SRZ ;  /* 0x00000000005e7805 */ /* 0x000fe4000001ff00 */
[----:B------:R-:W-:Y:S02]  /*1f60*/  CS2R R96, SRZ ;  /* 0x0000000000607805 */ /* 0x000fe4000001ff00 */
        /* <DEDUP_REMOVED lines=26> */
[----:B------:R-:W-:Y:S01]  /*2110*/  CS2R R150, SRZ ;  /* 0x0000000000967805 */ /* 0x000fe2000001ff00 */
[----:B---3--:R-:W-:Y:S06]  /*2120*/  @!P2 BRA `(.L_x_19) ;  /* 0x000000100074a947 */ /* 0x008fec0003800000 */
[----:B------:R-:W-:-:S06]  /*2130*/  UISETP.NE.AND UP0, UPT, UR32, 0x3, UPT ;  /* 0x000000032000788c */ /* 0x000fcc000bf05270 */
[----:B------:R-:W-:-:S13]  /*2140*/  PLOP3.LUT P2, PT, PT, PT, UP0, 0x80, 0x0 ;  /* 0x000000000000781c */ /* 0x000fda0003f4f008 */
[----:B------:R-:W-:Y:S05]  /*2150*/  @!P2 BRA `(.L_x_20) ;  /* 0x000000000004a947 */ /* 0x000fea0003800000 */
[----:B------:R-:W-:Y:S01]  /*2160*/  BPT.TRAP 0x1 ;  /* 0x000000040000795c */ /* 0x000fe20000300000 */
.L_x_20:
[----:B------:R-:W-:Y:S01]  /*2170*/  ULEA UR4, UR15, UR16, 0x3 ;  /* 0x000000100f047291 */ /* 0x000fe2000f8e183f */
[----:B------:R-:W-:-:S05]  /*2180*/  IMAD.U32 R0, RZ, RZ, UR17 ;  /* 0x00000011ff007e24 */ /* 0x000fca000f8e00ff */
[----:B------:R-:W-:-:S04]  /*2190*/  SHF.L.U32 R0, R0, 0x1f, RZ ;  /* 0x0000001f00007819 */ /* 0x000fc800000006ff */
[----:B------:R0:W1:Y:S01]  /*21a0*/  SYNCS.PHASECHK.TRANS64.TRYWAIT P1, [UR4], R0 ;  /* 0x00000000ff0075a7 */ /* 0x0000620008020144 */
[----:B------:R-:W-:Y:S05]  /*21b0*/  @!P2 BRA `(.L_x_21) ;  /* 0x000000000004a947 */ /* 0x000fea0003800000 */
[----:B------:R-:W-:Y:S01]  /*21c0*/  BPT.TRAP 0x1 ;  /* 0x000000040000795c */ /* 0x000fe20000300000 */
.L_x_21:
[----:B-1----:R-:W-:Y:S05]  /*21d0*/  @P1 BRA `(.L_x_22) ;  /* 0x0000000000081947 */ /* 0x002fea0003800000 */
[----:B------:R-:W1:Y:S02]  /*21e0*/  SYNCS.PHASECHK.TRANS64.TRYWAIT P1, [UR4], R0 ;  /* 0x00000000ff0075a7 */ /* 0x000e640008020144 */
[----:B-1----:R-:W-:Y:S05]  /*21f0*/  @!P1 BRA `(.L_x_23) ;  /* 0x000000e000149947 */ /* 0x002fea0003800000 */
.L_x_22:
[----:B------:R-:W-:Y:S01]  /*2200*/  UIADD3 UR4, UR16, 0x180, URZ ;  /* 0x0000018010047890 */ /* 0x000fe2000fffe03f */
[----:B------:R-:W-:Y:S01]  /*2210*/  WARPGROUP.ARRIVE ;  /* 0x00000000000079c5 */ /* 0x000fe20000000000 */
[----:B------:R-:W-:Y:S01]  /*2220*/  UIADD3 UR5, UR16, 0x4180, URZ ;  /* 0x0000418010057890 */ /* 0x000fe2000fffe03f */
[----:B------:R2:W-:Y:S01]  /*2230*/  STL [R1+0x70], RZ ;  /* 0x000070ff01007387 */ /* 0x0005e20000100800 */
[----:B------:R-:W-:Y:S01]  /*2240*/  USHF.R.U32.HI UR4, URZ, 0x4, UR4 ;  /* 0x000000043f047899 */ /* 0x000fe20008011604 */
[----:B01----:R-:W-:Y:S01]  /*2250*/  IMAD.MOV.U32 R0, RZ, RZ, RZ ;  /* 0x000000ffff007224 */ /* 0x003fe200078e00ff */
[----:B------:R-:W-:Y:S01]  /*2260*/  USHF.R.U32.HI UR5, URZ, 0x4, UR5 ;  /* 0x000000043f057899 */ /* 0x000fe20008011605 */
[----:B------:R2:W-:Y:S01]  /*2270*/  STL [R1+0x6c], RZ ;  /* 0x00006cff01007387 */ /* 0x0005e20000100800 */
[----:B------:R-:W-:Y:S01]  /*2280*/  ULOP3.LUT UR4, UR4, 0x3fff, URZ, 0xc0, !UPT ;  /* 0x00003fff04047892 */ /* 0x000fe2000f8ec03f */
[----:B------:R-:W-:Y:S01]  /*2290*/  CS2R R2, SRZ ;  /* 0x0000000000027805 */ /* 0x000fe2000001ff00 */
[----:B------:R-:W-:Y:S01]  /*22a0*/  ULOP3.LUT UR5, UR5, 0x3fff, URZ, 0xc0, !UPT ;  /* 0x00003fff05057892 */ /* 0x000fe2000f8ec03f */
[----:B------:R2:W-:Y:S01]  /*22b0*/  STL [R1+0x68], RZ ;  /* 0x000068ff01007387 */ /* 0x0005e20000100800 */
[----:B------:R-:W-:Y:S01]  /*22c0*/  ULOP3.LUT UR4, UR4, 0x10000, URZ, 0xfc, !UPT ;  /* 0x0001000004047892 */ /* 0x000fe2000f8efc3f */
[----:B------:R-:W-:Y:S01]  /*22d0*/  CS2R R4, SRZ ;  /* 0x0000000000047805 */ /* 0x000fe2000001ff00 */
[----:B------:R-:W-:Y:S01]  /*22e0*/  ULOP3.LUT UR5, UR5, 0x10000, URZ, 0xfc, !UPT ;  /* 0x0001000005057892 */ /* 0x000fe2000f8efc3f */
[----:B------:R2:W-:Y:S01]  /*22f0*/  STL [R1+0x64], RZ ;  /* 0x000064ff01007387 */ /* 0x0005e20000100800 */
[----:B------:R-:W-:Y:S01]  /*2300*/  ULEA UR8, UR15, UR4, 0x8 ;  /* 0x000000040f087291 */ /* 0x000fe2000f8e403f */
[----:B------:R-:W-:Y:S01]  /*2310*/  CS2R R6, SRZ ;  /* 0x0000000000067805 */ /* 0x000fe2000001ff00 */
[----:B------:R-:W-:Y:S01]  /*2320*/  ULEA UR10, UR15, UR5, 0xa ;  /* 0x000000050f0a7291 */ /* 0x000fe2000f8e503f */
[----:B------:R2:W-:Y:S01]  /*2330*/  STL [R1+0x60], RZ ;  /* 0x000060ff01007387 */ /* 0x0005e20000100800 */
[----:B------:R-:W-:Y:S01]  /*2340*/  UMOV UR9, 0x80000020 ;  /* 0x8000002000097882 */ /* 0x000fe20000000000 */
[----:B------:R-:W-:Y:S01]  /*2350*/  UMOV UR11, 0x80000020 ;  /* 0x80000020000b7882 */ /* 0x000fe20000000000 */
[----:B------:R-:W-:Y:S01]  /*2360*/  ULDC UR5, c[0x0][0x50c] ;  /* 0x0001430000057ab9 */ /* 0x000fe20000000800 */
[----:B------:R2:W-:Y:S01]  /*2370*/  STL [R1+0x5c], RZ ;  /* 0x00005cff01007387 */ /* 0x0005e20000100800 */
[----:B------:R-:W-:Y:S01]  /*2380*/  UISETP.NE.AND UP0, UPT, UR5, 0x2, UPT ;  /* 0x000000020500788c */ /* 0x000fe2000bf05270 */
[----:B------:R-:W-:Y:S01]  /*2390*/  CS2R R8, SRZ ;  /* 0x0000000000087805 */ /* 0x000fe2000001ff00 */
[----:B------:R-:W-:Y:S01]  /*23a0*/  UMOV UR4, 0x2 ;  /* 0x0000000200047882 */ /* 0x000fe20000000000 */
[----:B------:R-:W-:Y:S01]  /*23b0*/  QGMMA.64x256x32.F32.E4M3.E4M3 R24, gdesc[UR8], RZ, !UPT ;  /* 0x03e00000081879f3 */ /* 0x000fe2000c7008ff */
[----:B------:R2:W-:Y:S01]  /*23c0*/  STL [R1+0x58], RZ ;  /* 0x000058ff01007387 */ /* 0x0005e20000100800 */
[----:B------:R-:W-:Y:S01]  /*23d0*/  USEL UR5, URZ, 0x1, UP0 ;  /* 0x000000013f057887 */ /* 0x000fe20008000000 */
[----:B------:R-:W-:Y:S01]  /*23e0*/  CS2R R10, SRZ ;  /* 0x00000000000a7805 */ /* 0x000fe2000001ff00 */
[----:B------:R-:W-:Y:S01]  /*23f0*/  UIADD3 UR8, UR8, 0x2, URZ ;  /* 0x0000000208087890 */ /* 0x000fe2000fffe03f */
[----:B------:R2:W-:Y:S01]  /*2400*/  STL [R1+0x54], RZ ;  /* 0x000054ff01007387 */ /* 0x0005e20000100800 */
[----:B------:R-:W-:Y:S01]  /*2410*/  UIADD3 UR10, UR10, 0x2, URZ ;  /* 0x000000020a0a7890 */ /* 0x000fe2000fffe03f */
[----:B------:R-:W-:-:S02]  /*2420*/  CS2R R12, SRZ ;  /* 0x00000000000c7805 */ /* 0x000fc4000001ff00 */
[----:B------:R-:W-:Y:S01]  /*2430*/  ISETP.NE.AND P1, PT, RZ, UR5, PT ;  /* 0x00000005ff007c0c */ /* 0x000fe2000bf25270 */
[----:B------:R2:W-:Y:S01]  /*2440*/  STL [R1+0x50], RZ ;  /* 0x000050ff01007387 */ /* 0x0005e20000100800 */
[----:B------:R-:W-:Y:S01]  /*2450*/  UMOV UR9, 0x80000020 ;  /* 0x8000002000097882 */ /* 0x000fe20000000000 */
[----:B------:R-:W-:Y:S01]  /*2460*/  UMOV UR11, 0x80000020 ;  /* 0x80000020000b7882 */ /* 0x000fe20000000000 */
        /* <DEDUP_REMOVED lines=57> */
[----:B------:R2:W-:Y:S04]  /*2800*/  STL [R1+0x14], RZ ;  /* 0x000014ff01007387 */ /* 0x0005e80000100800 */
[----:B------:R2:W-:Y:S04]  /*2810*/  STL [R1+0x10], RZ ;  /* 0x000010ff01007387 */ /* 0x0005e80000100800 */
[----:B------:R2:W-:Y:S04]  /*2820*/  STL [R1+0xc], RZ ;  /* 0x00000cff01007387 */ /* 0x0005e80000100800 */
[----:B------:R2:W-:Y:S04]  /*2830*/  STL [R1+0x8], RZ ;  /* 0x000008ff01007387 */ /* 0x0005e80000100800 */
[----:B------:R2:W-:Y:S04]  /*2840*/  STL [R1+0x4], RZ ;  /* 0x000004ff01007387 */ /* 0x0005e80000100800 */
[----:B------:R2:W-:Y:S01]  /*2850*/  STL [R1], RZ ;  /* 0x000000ff01007387 */ /* 0x0005e20000100800 */
[----:B------:R-:W-:Y:S01]  /*2860*/  QGMMA.64x256x32.F32.E4M3.E4M3 R24, gdesc[UR8], R24, gsb0 ;  /* 0x03e00000081879f3 */ /* 0x000fe20008000818 */
[----:B------:R-:W-:Y:S05]  /*2870*/  @!P1 BRA `(.L_x_24) ;  /* 0x0000000800849947 */ /* 0x000fea0003800000 */
[----:B------:R-:W-:Y:S02]  /*2880*/  WARPGROUP.DEPBAR.LE gsb0, 0x0 ;  /* 0x00008000000079c5 */ /* 0x000fe40000010000 */
[----:B------:R-:W-:-:S01]  /*2890*/  FADD R227, RZ, R24 ;  /* 0x00000018ffe37221 */ /* 0x000fc20000000000 */
[----:B------:R-:W-:Y:S01]  /*28a0*/  FADD R226, RZ, R25 ;  /* 0x00000019ffe27221 */ /* 0x000fe20000000000 */
[----:B------:R-:W-:-:S01]  /*28b0*/  FADD R225, RZ, R26 ;  /* 0x0000001affe17221 */ /* 0x000fc20000000000 */
[----:B------:R-:W-:Y:S01]  /*28c0*/  FADD R224, RZ, R27 ;  /* 0x0000001bffe07221 */ /* 0x000fe20000000000 */
[----:B------:R-:W-:-:S01]  /*28d0*/  FADD R223, RZ, R28 ;  /* 0x0000001cffdf7221 */ /* 0x000fc20000000000 */
[----:B------:R0:W-:Y:S01]  /*28e0*/  STL [R1+0x9c], R227 ;  /* 0x00009ce301007387 */ /* 0x0001e20000100800 */
[----:B------:R-:W-:-:S01]  /*28f0*/  FADD R222, RZ, R29 ;  /* 0x0000001dffde7221 */ /* 0x000fc20000000000 */
[----:B------:R-:W-:Y:S01]  /*2900*/  FADD R221, RZ, R30 ;  /* 0x0000001effdd7221 */ /* 0x000fe20000000000 */
[----:B------:R-:W-:-:S01]  /*2910*/  FADD R220, RZ, R31 ;  /* 0x0000001fffdc7221 */ /* 0x000fc20000000000 */
[----:B------:R-:W-:Y:S01]  /*2920*/  FADD R219, RZ, R32 ;  /* 0x00000020ffdb7221 */ /* 0x000fe20000000000 */
[----:B------:R-:W-:-:S01]  /*2930*/  FADD R218, RZ, R33 ;  /* 0x00000021ffda7221 */ /* 0x000fc20000000000 */
[----:B------:R-:W-:Y:S01]  /*2940*/  FADD R217, RZ, R34 ;  /* 0x00000022ffd97221 */ /* 0x000fe20000000000 */
[----:B------:R-:W-:-:S01]  /*2950*/  FADD R216, RZ, R35 ;  /* 0x00000023ffd87221 */ /* 0x000fc20000000000 */
[----:B------:R-:W-:Y:S01]  /*2960*/  FADD R215, RZ, R36 ;  /* 0x00000024ffd77221 */ /* 0x000fe20000000000 */
[----:B------:R-:W-:-:S01]  /*2970*/  FADD R214, RZ, R37 ;  /* 0x00000025ffd67221 */ /* 0x000fc20000000000 */
[----:B0-----:R-:W-:Y:S01]  /*2980*/  FADD R227, RZ, R123 ;  /* 0x0000007bffe37221 */ /* 0x001fe20000000000 */
[----:B------:R-:W-:-:S01]  /*2990*/  FADD R213, RZ, R38 ;  /* 0x00000026ffd57221 */ /* 0x000fc20000000000 */
[----:B------:R-:W-:Y:S01]  /*29a0*/  FADD R212, RZ, R39 ;  /* 0x00000027ffd47221 */ /* 0x000fe20000000000 */
[----:B------:R-:W-:-:S01]  /*29b0*/  FADD R211, RZ, R40 ;  /* 0x00000028ffd37221 */ /* 0x000fc20000000000 */
[----:B------:R-:W-:Y:S01]  /*29c0*/  FADD R210, RZ, R41 ;  /* 0x00000029ffd27221 */ /* 0x000fe20000000000 */
[----:B------:R0:W-:Y:S01]  /*29d0*/  STL [R1], R227 ;  /* 0x000000e301007387 */ /* 0x0001e20000100800 */
        /* <DEDUP_REMOVED lines=93> */
[----:B0-----:R-:W-:-:S05]  /*2fb0*/  FADD R227, RZ, R130 ;  /* 0x00000082ffe37221 */ /* 0x001fca0000000000 */
[----:B------:R0:W-:Y:S02]  /*2fc0*/  STL [R1+0x1c], R227 ;  /* 0x00001ce301007387 */ /* 0x0001e40000100800 */
        /* <DEDUP_REMOVED lines=41> */
[----:B------:R0:W-:Y:S04]  /*3260*/  STL [R1+0x70], R227 ;  /* 0x000070e301007387 */ /* 0x0001e80000100800 */
[----:B0-----:R0:W5:Y:S01]  /*3270*/  LDL.LU R227, [R1+0x9c] ;  /* 0x00009c0001e37983 */ /* 0x0011620000300800 */
[----:B------:R-:W-:-:S05]  /*3280*/  UMOV UR4, URZ ;  /* 0x0000003f00047c82 */ /* 0x000fca0008000000 */
.L_x_24:
[----:B------:R-:W-:-:S04]  /*3290*/  UIADD3 UR20, UR15, 0x1, URZ ;  /* 0x000000010f147890 */ /* 0x000fc8000fffe03f */
[----:B------:R-:W-:-:S04]  /*32a0*/  UISETP.NE.AND UP0, UPT, UR20, 0x4, UPT ;  /* 0x000000041400788c */ /* 0x000fc8000bf05270 */
[----:B------:R-:W-:Y:S02]  /*32b0*/  USEL UR6, URZ, 0x1, UP0 ;  /* 0x000000013f067887 */ /* 0x000fe40008000000 */
[----:B------:R-:W-:Y:S02]  /*32c0*/  USEL UR20, UR20, URZ, UP0 ;  /* 0x0000003f14147287 */ /* 0x000fe40008000000 */
[----:B------:R-:W-:-:S06]  /*32d0*/  ULOP3.LUT UR6, UR17, UR6, URZ, 0x3c, !UPT ;  /* 0x0000000611067292 */ /* 0x000fcc000f8e3c3f */
[----:B------:R-:W-:Y:S01]  /*32e0*/  IMAD.U32 R228, RZ, RZ, UR6 ;  /* 0x00000006ffe47e24 */ /* 0x000fe2000f8e00ff */
[----:B------:R-:W-:-:S06]  /*32f0*/  UMOV UR6, 0x1 ;  /* 0x0000000100067882 */ /* 0x000fcc0000000000 */
.L_x_19:
[----:B------:R-:W-:-:S06]  /*3300*/  UISETP.GE.AND UP0, UPT, UR12, 0x1, UPT ;  /* 0x000000010c00788c */ /* 0x000fcc000bf06270 */
[----:B------:R-:W-:-:S13]  /*3310*/  PLOP3.LUT P1, PT, PT, PT, UP0, 0x80, 0x0 ;  /* 0x000000000000781c */ /* 0x000fda0003f2f008 */
[----:B------:R-:W-:Y:S05]  /*3320*/  @!P1 BRA `(.L_x_25) ;  /* 0x0000001000909947 */ /* 0x000fea0003800000 */
[----:B------:R-:W-:Y:S01]  /*3330*/  UMOV UR21, UR12 ;  /* 0x0000000c00157c82 */ /* 0x000fe20008000000 */
[----:B------:R-:W-:Y:S01]  /*3340*/  UMOV UR28, UR15 ;  /* 0x0000000f001c7c82 */ /* 0x000fe20008000000 */
[----:B------:R-:W-:-:S05]  /*3350*/  ULDC UR34, c[0x0][0x50c] ;  /* 0x0001430000227ab9 */ /* 0x000fca0000000800 */
.L_x_33:
[----:B------:R-:W-:-:S06]  /*3360*/  UISETP.NE.AND UP0, UPT, UR32, 0x3, UPT ;  /* 0x000000032000788c */ /* 0x000fcc000bf05270 */
[----:B------:R-:W-:-:S13]  /*3370*/  PLOP3.LUT P2, PT, PT, PT, UP0, 0x80, 0x0 ;  /* 0x000000000000781c */ /* 0x000fda0003f4f008 */
[----:B-1---5:R-:W-:Y:S05]  /*3380*/  @!P2 BRA `(.L_x_26) ;  /* 0x000000000004a947 */ /* 0x022fea0003800000 */
[----:B------:R-:W-:Y:S01]  /*3390*/  BPT.TRAP 0x1 ;  /* 0x000000040000795c */ /* 0x000fe20000300000 */
.L_x_26:
[----:B------:R-:W-:Y:S01]  /*33a0*/  ULEA UR8, UR20, UR16, 0x3 ;  /* 0x0000001014087291 */ /* 0x000fe2000f8e183f */
[----:B------:R-:W-:-:S08]  /*33b0*/  SHF.L.U32 R229, R228, 0x1f, RZ ;  /* 0x0000001fe4e57819 */ /* 0x000fd000000006ff */
[----:B------:R1:W3:Y:S01]  /*33c0*/  SYNCS.PHASECHK.TRANS64.TRYWAIT P1, [UR8], R229 ;  /* 0x000000e5ff0075a7 */ /* 0x0002e20008020148 */
[----:B------:R-:W-:Y:S05]  /*33d0*/  @!P2 BRA `(.L_x_27) ;  /* 0x000000000004a947 */ /* 0x000fea0003800000 */
[----:B------:R-:W-:Y:S01]  /*33e0*/  BPT.TRAP 0x1 ;  /* 0x000000040000795c */ /* 0x000fe20000300000 */
.L_x_27:
[----:B---3--:R-:W-:Y:S05]  /*33f0*/  @P1 BRA `(.L_x_28) ;  /* 0x0000000000081947 */ /* 0x008fea0003800000 */
[----:B------:R-:W3:Y:S02]  /*3400*/  SYNCS.PHASECHK.TRANS64.TRYWAIT P1, [UR8], R229 ;  /* 0x000000e5ff0075a7 */ /* 0x000ee40008020148 */
[----:B---3--:R-:W-:Y:S05]  /*3410*/  @!P1 BRA `(.L_x_29) ;  /* 0x000000cc00a49947 */ /* 0x008fea0003800000 */
.L_x_28:
[----:B------:R-:W-:Y:S01]  /*3420*/  UIADD3 UR8, UR16, 0x180, URZ ;  /* 0x0000018010087890 */ /* 0x000fe2000fffe03f */
[----:B------:R-:W-:Y:S01]  /*3430*/  WARPGROUP.ARRIVE ;  /* 0x00000000000079c5 */ /* 0x000fe20000000000 */
[----:B------:R-:W-:Y:S02]  /*3440*/  UIADD3 UR9, UR16, 0x4180, URZ ;  /* 0x0000418010097890 */ /* 0x000fe4000fffe03f */
[----:B------:R-:W-:Y:S02]  /*3450*/  USHF.R.U32.HI UR8, URZ, 0x4, UR8 ;  /* 0x000000043f087899 */ /* 0x000fe40008011608 */
[----:B------:R-:W-:Y:S02]  /*3460*/  USHF.R.U32.HI UR9, URZ, 0x4, UR9 ;  /* 0x000000043f097899 */ /* 0x000fe40008011609 */
[----:B------:R-:W-:Y:S02]  /*3470*/  UISETP.NE.AND UP0, UPT, UR5, URZ, UPT ;  /* 0x0000003f0500728c */ /* 0x000fe4000bf05270 */
[----:B------:R-:W-:-:S02]  /*3480*/  ULOP3.LUT UR8, UR8, 0x3fff, URZ, 0xc0, !UPT ;  /* 0x00003fff08087892 */ /* 0x000fc4000f8ec03f */
[----:B------:R-:W-:Y:S02]  /*3490*/  ULOP3.LUT UR9, UR9, 0x3fff, URZ, 0xc0, !UPT ;  /* 0x00003fff09097892 */ /* 0x000fe4000f8ec03f */
[----:B------:R-:W-:Y:S02]  /*34a0*/  USEL UR6, UR6, URZ, !UP0 ;  /* 0x0000003f06067287 */ /* 0x000fe4000c000000 */
[----:B------:R-:W-:Y:S02]  /*34b0*/  ULOP3.LUT UR8, UR8, 0x10000, URZ, 0xfc, !UPT ;  /* 0x0001000008087892 */ /* 0x000fe4000f8efc3f */
[----:B------:R-:W-:Y:S02]  /*34c0*/  ULOP3.LUT UR9, UR9, 0x10000, URZ, 0xfc, !UPT ;  /* 0x0001000009097892 */ /* 0x000fe4000f8efc3f */
[----:B------:R-:W-:Y:S02]  /*34d0*/  UISETP.NE.U32.AND UP0, UPT, UR6, URZ, UPT ;  /* 0x0000003f0600728c */ /* 0x000fe4000bf05070 */
[----:B------:R-:W-:-:S02]  /*34e0*/  ULEA UR8, UR20, UR8, 0x8 ;  /* 0x0000000814087291 */ /* 0x000fc4000f8e403f */
[----:B------:R-:W-:Y:S01]  /*34f0*/  ULEA UR10, UR20, UR9, 0xa ;  /* 0x00000009140a7291 */ /* 0x000fe2000f8e503f */
[----:B------:R-:W-:Y:S02]  /*3500*/  UMOV UR11, 0x80000020 ;  /* 0x80000020000b7882 */ /* 0x000fe40000000000 */
[----:B------:R-:W-:Y:S01]  /*3510*/  UMOV UR9, 0x80000020 ;  /* 0x8000002000097882 */ /* 0x000fe20000000000 */
[----:B------:R-:W-:-:S05]  /*3520*/  UIADD3 UR4, UR4, 0x2, URZ ;  /* 0x0000000204047890 */ /* 0x000fca000fffe03f */
[----:B------:R-:W-:Y:S01]  /*3530*/  QGMMA.64x256x32.F32.E4M3.E4M3 R24, gdesc[UR8], R24, UP0 ;  /* 0x03e00000081879f3 */ /* 0x000fe2000bf00818 */
[----:B------:R-:W-:Y:S02]  /*3540*/  UIADD3 UR8, UR8, 0x2, URZ ;  /* 0x0000000208087890 */ /* 0x000fe4000fffe03f */
[----:B------:R-:W-:Y:S01]  /*3550*/  UIADD3 UR10, UR10, 0x2, URZ ;  /* 0x000000020a0a7890 */ /* 0x000fe2000fffe03f */
[----:B------:R-:W-:Y:S01]  /*3560*/  UMOV UR9, 0x80000020 ;  /* 0x8000002000097882 */ /* 0x000fe20000000000 */
[----:B------:R-:W-:Y:S01]  /*3570*/  UMOV UR11, 0x80000020 ;  /* 0x80000020000b7882 */ /* 0x000fe20000000000 */
[----:B------:R-:W-:-:S04]  /*3580*/  UISETP.NE.AND UP0, UPT, UR4, UR34, UPT ;  /* 0x000000220400728c */ /* 0x000fc8000bf05270 */
[----:B------:R-:W-:-:S06]  /*3590*/  USEL UR5, URZ, 0x1, UP0 ;  /* 0x000000013f057887 */ /* 0x000fcc0008000000 */
[----:B------:R-:W-:-:S12]  /*35a0*/  ISETP.NE.AND P1, PT, RZ, UR5, PT ;  /* 0x00000005ff007c0c */ /* 0x000fd8000bf25270 */
[----:B------:R-:W-:Y:S03]  /*35b0*/  QGMMA.64x256x32.F32.E4M3.E4M3 R24, gdesc[UR8], R24, gsb0 ;  /* 0x03e00000081879f3 */ /* 0x000fe60008000818 */
[----:B------:R-:W-:Y:S02]  /*35c0*/  WARPGROUP.DEPBAR.LE gsb0, 0x1 ;  /* 0x00008000000079c5 */ /* 0x000fe40000010100 */
[----:B------:R-:W-:Y:S05]  /*35d0*/  @!P1 BRA `(.L_x_30) ;  /* 0x0000000c00789947 */ /* 0x000fea0003800000 */
[----:B------:R-:W-:Y:S02]  /*35e0*/  WARPGROUP.DEPBAR.LE gsb0, 0x0 ;  /* 0x00008000000079c5 */ /* 0x000fe40000010000 */
[----:B-----5:R-:W-:-:S01]  /*35f0*/  FADD R227, R24, R227 ;  /* 0x000000e318e37221 */ /* 0x020fc20000000000 */
[----:B------:R-:W-:Y:S01]  /*3600*/  FADD R226, R25, R226 ;  /* 0x000000e219e27221 */ /* 0x000fe20000000000 */
[----:B------:R-:W-:-:S01]  /*3610*/  FADD R225, R26, R225 ;  /* 0x000000e11ae17221 */ /* 0x000fc20000000000 */
[----:B------:R-:W-:Y:S02]  /*3620*/  FADD R224, R27, R224 ;  /* 0x000000e01be07221 */ /* 0x000fe40000000000 */
[----:B------:R3:W-:Y:S01]  /*3630*/  STL [R1+0x9c], R227 ;  /* 0x00009ce301007387 */ /* 0x0007e20000100800 */
[----:B------:R-:W-:-:S01]  /*3640*/  FADD R223, R28, R223 ;  /* 0x000000df1cdf7221 */ /* 0x000fc20000000000 */
[----:B------:R-:W-:Y:S01]  /*3650*/  FADD R222, R29, R222 ;  /* 0x000000de1dde7221 */ /* 0x000fe20000000000 */
[----:B------:R-:W-:-:S01]  /*3660*/  FADD R221, R30, R221 ;  /* 0x000000dd1edd7221 */ /* 0x000fc20000000000 */
[----:B---3--:R-:W3:Y:S04]  /*3670*/  LDL.LU R227, [R1+0x2c] ;  /* 0x00002c0001e37983 */ /* 0x008ee80000300800 */
[----:B------:R4:W-:Y:S01]  /*3680*/  STL [R1+0xa0], R226 ;  /* 0x0000a0e201007387 */ /* 0x0009e20000100800 */
[----:B------:R-:W-:-:S01]  /*3690*/  FADD R220, R31, R220 ;  /* 0x000000dc1fdc7221 */ /* 0x000fc20000000000 */
[----:B------:R-:W-:-:S02]  /*36a0*/  FADD R219, R32, R219 ;  /* 0x000000db20db7221 */ /* 0x000fc40000000000 */
[----:B----4-:R-:W4:Y:S04]  /*36b0*/  LDL.LU R226, [R1+0x28] ;  /* 0x0000280001e27983 */ /* 0x010f280000300800 */
[----:B------:R0:W-:Y:S01]  /*36c0*/  STL [R1+0xa4], R225 ;  /* 0x0000a4e101007387 */ /* 0x0001e20000100800 */
[----:B------:R-:W-:-:S03]  /*36d0*/  FADD R218, R33, R218 ;  /* 0x000000da21da7221 */ /* 0x000fc60000000000 */
[----:B0-----:R-:W2:Y:S04]  /*36e0*/  LDL.LU R225, [R1+0x24] ;  /* 0x0000240001e17983 */ /* 0x001ea80000300800 */
[----:B------:R0:W-:Y:S01]  /*36f0*/  STL [R1+0xa8], R224 ;  /* 0x0000a8e001007387 */ /* 0x0001e20000100800 */
[----:B------:R-:W-:-:S03]  /*3700*/  FADD R217, R34, R217 ;  /* 0x000000d922d97221 */ /* 0x000fc60000000000 */
[----:B0-----:R-:W2:Y:S04]  /*3710*/  LDL.LU R224, [R1+0x20] ;  /* 0x0000200001e07983 */ /* 0x001ea80000300800 */
[----:B------:R0:W-:Y:S01]  /*3720*/  STL [R1+0xac], R223 ;  /* 0x0000acdf01007387 */ /* 0x0001e20000100800 */
[----:B------:R-:W-:-:S03]  /*3730*/  FADD R216, R35, R216 ;  /* 0x000000d823d87221 */ /* 0x000fc60000000000 */
[----:B0-----:R-:W2:Y:S04]  /*3740*/  LDL.LU R223, [R1+0x1c] ;  /* 0x00001c0001df7983 */ /* 0x001ea80000300800 */
[----:B------:R0:W-:Y:S04]  /*3750*/  STL [R1+0xb0], R222 ;  /* 0x0000b0de01007387 */ /* 0x0001e80000100800 */
        /* <DEDUP_REMOVED lines=12> */
[----:B0-----:R-:W2:Y:S01]  /*3820*/  LDL.LU R216, [R1] ;  /* 0x0000000001d87983 */ /* 0x001ea20000300800 */
[----:B------:R-:W-:-:S01]  /*3830*/  FADD R215, R36, R215 ;  /* 0x000000d724d77221 */ /* 0x000fc20000000000 */
[----:B------:R-:W-:Y:S01]  /*3840*/  FADD R214, R37, R214 ;  /* 0x000000d625d67221 */ /* 0x000fe20000000000 */
[----:B------:R-:W-:-:S01]  /*3850*/  FADD R213, R38, R213 ;  /* 0x000000d526d57221 */ /* 0x000fc20000000000 */
[----:B------:R-:W-:Y:S01]  /*3860*/  FADD R212, R39, R212 ;  /* 0x000000d427d47221 */ /* 0x000fe20000000000 */
[----:B------:R-:W-:-:S01]  /*3870*/  FADD R211, R40, R211 ;  /* 0x000000d328d37221 */ /* 0x000fc20000000000 */
[----:B------:R-:W-:Y:S01]  /*3880*/  STL [R1+0xcc], R215 ;  /* 0x0000ccd701007387 */ /* 0x000fe20000100800 */
        /* <DEDUP_REMOVED lines=15> */
[----:B------:R0:W-:Y:S01]  /*3980*/  STL [R1+0xdc], R211 ;  /* 0x0000dcd301007387 */ /* 0x0001e20000100800 */
[----:B------:R-:W-:-:S01]  /*3990*/  FADD R198, R53, R198 ;  /* 0x000000c635c67221 */ /* 0x000fc20000000000 */
[----:B------:R-:W-:Y:S01]  /*39a0*/  FADD R197, R54, R197 ;  /* 0x000000c536c57221 */ /* 0x000fe20000000000 */
        /* <DEDUP_REMOVED lines=68> */
[----:B---3--:R-:W-:-:S01]  /*3df0*/  FADD R227, R134, R227 ;  /* 0x000000e386e37221 */ /* 0x008fc20000000000 */
[----:B----4-:R-:W-:Y:S01]  /*3e00*/  FADD R226, R133, R226 ;  /* 0x000000e285e27221 */ /* 0x010fe20000000000 */
[----:B--2---:R-:W-:-:S01]  /*3e10*/  FADD R225, R132, R225 ;  /* 0x000000e184e17221 */ /* 0x004fc20000000000 */
        /* <DEDUP_REMOVED lines=8> */
[----:B------:R-:W-:-:S05]  /*3ea0*/  FADD R216, R123, R216 ;  /* 0x000000d87bd87221 */ /* 0x000fca0000000000 */
[----:B------:R2:W-:Y:S04]  /*3eb0*/  STL [R1], R216 ;  /* 0x000000d801007387 */ /* 0x0005e80000100800 */
[----:B------:R3:W-:Y:S04]  /*3ec0*/  STL [R1+0x4], R217 ;  /* 0x000004d901007387 */ /* 0x0007e80000100800 */
[----:B------:R4:W-:Y:S04]  /*3ed0*/  STL [R1+0x8], R218 ;  /* 0x000008da01007387 */ /* 0x0009e80000100800 */
[----:B------:R1:W-:Y:S04]  /*3ee0*/  STL [R1+0xc], R219 ;  /* 0x00000cdb01007387 */ /* 0x0003e80000100800 */
[----:B------:R1:W-:Y:S04]  /*3ef0*/  STL [R1+0x10], R220 ;  /* 0x000010dc01007387 */ /* 0x0003e80000100800 */
[----:B------:R1:W-:Y:S04]  /*3f00*/  STL [R1+0x14], R221 ;  /* 0x000014dd01007387 */ /* 0x0003e80000100800 */
[----:B------:R1:W-:Y:S04]  /*3f10*/  STL [R1+0x18], R222 ;  /* 0x000018de01007387 */ /* 0x0003e80000100800 */
[----:B------:R1:W-:Y:S04]  /*3f20*/  STL [R1+0x1c], R223 ;  /* 0x00001cdf01007387 */ /* 0x0003e80000100800 */
[----:B------:R1:W-:Y:S04]  /*3f30*/  STL [R1+0x20], R224 ;  /* 0x000020e001007387 */ /* 0x0003e80000100800 */
[----:B0-----:R-:W4:Y:S04]  /*3f40*/  LDL.LU R211, [R1+0x30] ;  /* 0x0000300001d37983 */ /* 0x001f280000300800 */
[----:B------:R0:W-:Y:S04]  /*3f50*/  STL [R1+0x24], R225 ;  /* 0x000024e101007387 */ /* 0x0001e80000100800 */
[----:B------:R-:W4:Y:S04]  /*3f60*/  LDL.LU R212, [R1+0x34] ;  /* 0x0000340001d47983 */ /* 0x000f280000300800 */
[----:B------:R0:W-:Y:S04]  /*3f70*/  STL [R1+0x28], R226 ;  /* 0x000028e201007387 */ /* 0x0001e80000100800 */
[----:B------:R-:W4:Y:S04]  /*3f80*/  LDL.LU R213, [R1+0x38] ;  /* 0x0000380001d57983 */ /* 0x000f280000300800 */
[----:B------:R0:W-:Y:S04]  /*3f90*/  STL [R1+0x2c], R227 ;  /* 0x00002ce301007387 */ /* 0x0001e80000100800 */
[----:B------:R-:W4:Y:S04]  /*3fa0*/  LDL.LU R214, [R1+0x3c] ;  /* 0x00003c0001d67983 */ /* 0x000f280000300800 */
[----:B------:R-:W4:Y:S04]  /*3fb0*/  LDL.LU R215, [R1+0x40] ;  /* 0x0000400001d77983 */ /* 0x000f280000300800 */
[----:B--2---:R-:W2:Y:S04]  /*3fc0*/  LDL.LU R216, [R1+0x44] ;  /* 0x0000440001d87983 */ /* 0x004ea80000300800 */
[----:B---3--:R-:W3:Y:S04]  /*3fd0*/  LDL.LU R217, [R1+0x48] ;  /* 0x0000480001d97983 */ /* 0x008ee80000300800 */
[----:B----4-:R-:W4:Y:S04]  /*3fe0*/  LDL.LU R218, [R1+0x4c] ;  /* 0x00004c0001da7983 */ /* 0x010f280000300800 */
[----:B-1----:R-:W4:Y:S04]  /*3ff0*/  LDL.LU R219, [R1+0x50] ;  /* 0x0000500001db7983 */ /* 0x002f280000300800 */
[----:B------:R-:W4:Y:S04]  /*4000*/  LDL.LU R220, [R1+0x54] ;  /* 0x0000540001dc7983 */ /* 0x000f280000300800 */
[----:B------:R-:W4:Y:S04]  /*4010*/  LDL.LU R221, [R1+0x58] ;  /* 0x0000580001dd7983 */ /* 0x000f280000300800 */
[----:B------:R-:W4:Y:S04]  /*4020*/  LDL.LU R222, [R1+0x5c] ;  /* 0x00005c0001de7983 */ /* 0x000f280000300800 */
[----:B------:R-:W4:Y:S04]  /*4030*/  LDL.LU R223, [R1+0x60] ;  /* 0x0000600001df7983 */ /* 0x000f280000300800 */
[----:B------:R-:W4:Y:S04]  /*4040*/  LDL.LU R224, [R1+0x64] ;  /* 0x0000640001e07983 */ /* 0x000f280000300800 */
[----:B0-----:R-:W4:Y:S04]  /*4050*/  LDL.LU R225, [R1+0x68] ;  /* 0x0000680001e17983 */ /* 0x001f280000300800 */
[----:B------:R-:W4:Y:S04]  /*4060*/  LDL.LU R226, [R1+0x6c] ;  /* 0x00006c0001e27983 */ /* 0x000f280000300800 */
[----:B------:R-:W4:Y:S01]  /*4070*/  LDL.LU R227, [R1+0x70] ;  /* 0x0000700001e37983 */ /* 0x000f220000300800 */
[----:B------:R-:W-:-:S05]  /*4080*/  FADD R211, R135, R211 ;  /* 0x000000d387d37221 */ /* 0x000fca0000000000 */
[----:B------:R0:W-:Y:S01]  /*4090*/  STL [R1+0x30], R211 ;  /* 0x000030d301007387 */ /* 0x0001e20000100800 */
[----:B------:R-:W-:-:S03]  /*40a0*/  FADD R212, R136, R212 ;  /* 0x000000d488d47221 */ /* 0x000fc60000000000 */
[----:B0-----:R0:W5:Y:S01]  /*40b0*/  LDL.LU R211, [R1+0xdc] ;  /* 0x0000dc0001d37983 */ /* 0x0011620000300800 */
[----:B------:R-:W-:-:S03]  /*40c0*/  FADD R213, R137, R213 ;  /* 0x000000d589d57221 */ /* 0x000fc60000000000 */
[----:B------:R1:W-:Y:S01]  /*40d0*/  STL [R1+0x34], R212 ;  /* 0x000034d401007387 */ /* 0x0003e20000100800 */
[----:B------:R-:W-:-:S01]  /*40e0*/  FADD R214, R138, R214 ;  /* 0x000000d68ad67221 */ /* 0x000fc20000000000 */
[----:B------:R-:W-:Y:S02]  /*40f0*/  FADD R215, R139, R215 ;  /* 0x000000d78bd77221 */ /* 0x000fe40000000000 */
[----:B-1----:R0:W5:Y:S01]  /*4100*/  LDL.LU R212, [R1+0xd8] ;  /* 0x0000d80001d47983 */ /* 0x0021620000300800 */
[----:B--2---:R-:W-:-:S03]  /*4110*/  FADD R216, R140, R216 ;  /* 0x000000d88cd87221 */ /* 0x004fc60000000000 */
[----:B------:R1:W-:Y:S01]  /*4120*/  STL [R1+0x38], R213 ;  /* 0x000038d501007387 */ /* 0x0003e20000100800 */
[----:B---3--:R-:W-:-:S03]  /*4130*/  FADD R217, R141, R217 ;  /* 0x000000d98dd97221 */ /* 0x008fc60000000000 */
[----:B-1----:R0:W5:Y:S01]  /*4140*/  LDL.LU R213, [R1+0xd4] ;  /* 0x0000d40001d57983 */ /* 0x0021620000300800 */
[----:B----4-:R-:W-:-:S03]  /*4150*/  FADD R218, R142, R218 ;  /* 0x000000da8eda7221 */ /* 0x010fc60000000000 */
[----:B------:R1:W-:Y:S01]  /*4160*/  STL [R1+0x3c], R214 ;  /* 0x00003cd601007387 */ /* 0x0003e20000100800 */
[----:B------:R-:W-:-:S01]  /*4170*/  FADD R219, R143, R219 ;  /* 0x000000db8fdb7221 */ /* 0x000fc20000000000 */
[----:B------:R-:W-:Y:S02]  /*4180*/  FADD R220, R144, R220 ;  /* 0x000000dc90dc7221 */ /* 0x000fe40000000000 */
[----:B-1----:R0:W5:Y:S04]  /*4190*/  LDL.LU R214, [R1+0xd0] ;  /* 0x0000d00001d67983 */ /* 0x0021680000300800 */
[----:B------:R1:W-:Y:S01]  /*41a0*/  STL [R1+0x40], R215 ;  /* 0x000040d701007387 */ /* 0x0003e20000100800 */
[----:B------:R-:W-:-:S01]  /*41b0*/  FADD R221, R145, R221 ;  /* 0x000000dd91dd7221 */ /* 0x000fc20000000000 */
[----:B------:R-:W-:-:S02]  /*41c0*/  FADD R222, R146, R222 ;  /* 0x000000de92de7221 */ /* 0x000fc40000000000 */
[----:B-1----:R0:W5:Y:S04]  /*41d0*/  LDL.LU R215, [R1+0xcc] ;  /* 0x0000cc0001d77983 */ /* 0x0021680000300800 */
[----:B------:R1:W-:Y:S01]  /*41e0*/  STL [R1+0x44], R216 ;  /* 0x000044d801007387 */ /* 0x0003e20000100800 */
[----:B------:R-:W-:-:S03]  /*41f0*/  FADD R223, R147, R223 ;  /* 0x000000df93df7221 */ /* 0x000fc60000000000 */
        /* <DEDUP_REMOVED lines=13> */
[----:B------:R1:W-:Y:S04]  /*42d0*/  STL [R1+0x58], R221 ;  /* 0x000058dd01007387 */ /* 0x0003e80000100800 */
        /* <DEDUP_REMOVED lines=12> */
[----:B-1----:R0:W5:Y:S01]  /*43a0*/  LDL.LU R227, [R1+0x9c] ;  /* 0x00009c0001e37983 */ /* 0x0021620000300800 */
[----:B------:R-:W-:-:S05]  /*43b0*/  UMOV UR4, URZ ;  /* 0x0000003f00047c82 */ /* 0x000fca0008000000 */
.L_x_30:
[----:B------:R-:W-:Y:S05]  /*43c0*/  @!P2 BRA `(.L_x_31) ;  /* 0x000000000004a947 */ /* 0x000fea0003800000 */
[----:B------:R-:W-:Y:S01]  /*43d0*/  BPT.TRAP 0x1 ;  /* 0x000000040000795c */ /* 0x000fe20000300000 */
.L_x_31:
[----:B-----5:R3:W-:Y:S04]  /*43e0*/  STL [R1+0x9c], R0 ;  /* 0x00009c0001007387 */ /* 0x0207e80000100800 */
[----:B---3--:R-:W3:Y:S01]  /*43f0*/  LDL R0, [R1+0x78] ;  /* 0x0000780001007983 */ /* 0x008ee20000100800 */
[----:B-1----:R-:W-:-:S05]  /*4400*/  IMAD.U32 R229, RZ, RZ, UR28 ;  /* 0x0000001cffe57e24 */ /* 0x002fca000f8e00ff */
[----:B------:R-:W-:-:S05]  /*4410*/  @P0 LEA R229, R229, UR16, 0x3 ;  /* 0x00000010e5e50c11 */ /* 0x000fca000f8e18ff */
[----:B------:R-:W-:Y:S01]  /*4420*/  @P0 VIADD R229, R229, 0x20 ;  /* 0x00000020e5e50836 */ /* 0x000fe20000000000 */
[----:B------:R-:W-:-:S06]  /*4430*/  UISETP.GT.U32.AND UP0, UPT, UR7, 0x1, UPT ;  /* 0x000000010700788c */ /* 0x000fcc000bf04070 */
[----:B------:R-:W-:Y:S02]  /*4440*/  PLOP3.LUT P1, PT, PT, PT, UP0, 0x80, 0x0 ;  /* 0x000000000000781c */ /* 0x000fe40003f2f008 */
[----:B---3--:R-:W-:Y:S02]  /*4450*/  @P0 PRMT R229, R0, 0x654, R229 ;  /* 0x0000065400e50816 */ /* 0x008fe400000000e5 */
[----:B------:R1:W5:Y:S02]  /*4460*/  LDL.LU R0, [R1+0x9c] ;  /* 0x00009c0001007983 */ /* 0x0003640000300800 */
[----:B------:R1:W-:Y:S07]  /*4470*/  @P0 SYNCS.ARRIVE.TRANS64.RED.A1T0 RZ, [R229+URZ], RZ ;  /* 0x000000ffe5ff09a7 */ /* 0x0003ee000810043f */
[----:B------:R-:W-:Y:S05]  /*4480*/  @P1 BRA `(.L_x_32) ;  /* 0x0000000000041947 */ /* 0x000fea0003800000 */
[----:B------:R-:W-:Y:S01]  /*4490*/  BPT.TRAP 0x1 ;  /* 0x000000040000795c */ /* 0x000fe20000300000 */
.L_x_32:
[----:B------:R-:W-:Y:S02]  /*44a0*/  UISETP.GT.AND UP3, UPT, UR21, 0x1, UPT ;  /* 0x000000011500788c */ /* 0x000fe4000bf64270 */
[----:B------:R-:W-:Y:S02]  /*44b0*/  UIADD3 UR20, UR20, 0x1, URZ ;  /* 0x0000000114147890 */ /* 0x000fe4000fffe03f */
[----:B------:R-:W-:Y:S02]  /*44c0*/  UIADD3 UR28, UR28, 0x1, URZ ;  /* 0x000000011c1c7890 */ /* 0x000fe4000fffe03f */
[----:B------:R-:W-:Y:S01]  /*44d0*/  PLOP3.LUT P1, PT, PT, PT, UP3, 0x80, 0x0 ;  /* 0x000000000000781c */ /* 0x000fe20003f2f038 */
[----:B------:R-:W-:Y:S02]  /*44e0*/  UISETP.NE.AND UP0, UPT, UR20, 0x4, UPT ;  /* 0x000000041400788c */ /* 0x000fe4000bf05270 */
[----:B------:R-:W-:Y:S02]  /*44f0*/  UISETP.NE.AND UP1, UPT, UR28, 0x4, UPT ;  /* 0x000000041c00788c */ /* 0x000fe4000bf25270 */
[----:B------:R-:W-:-:S02]  /*4500*/  USEL UR6, URZ, 0x1, UP0 ;  /* 0x000000013f067887 */ /* 0x000fc40008000000 */
[----:B------:R-:W-:Y:S02]  /*4510*/  UIADD3 UR21, UR21, -0x1, URZ ;  /* 0xffffffff15157890 */ /* 0x000fe4000fffe03f */
[----:B------:R-:W-:Y:S02]  /*4520*/  USEL UR20, UR20, URZ, UP0 ;  /* 0x0000003f14147287 */ /* 0x000fe40008000000 */
[----:B------:R-:W-:Y:S01]  /*4530*/  LOP3.LUT R228, R228, UR6, RZ, 0x3c, !PT ;  /* 0x00000006e4e47c12 */ /* 0x000fe2000f8e3cff */
[----:B------:R-:W-:Y:S01]  /*4540*/  USEL UR28, UR28, URZ, UP1 ;  /* 0x0000003f1c1c7287 */ /* 0x000fe20008800000 */
[----:B------:R-:W-:Y:S01]  /*4550*/  UMOV UR6, 0x1 ;  /* 0x0000000100067882 */ /* 0x000fe20000000000 */
[----:B------:R-:W-:Y:S10]  /*4560*/  @P1 BRA `(.L_x_33) ;  /* 0xffffffec007c1947 */ /* 0x000ff4000383ffff */
.L_x_25:
[----:B------:R-:W-:-:S04]  /*4570*/  UISETP.NE.AND UP0, UPT, UR4, URZ, UPT ;  /* 0x0000003f0400728c */ /* 0x000fc8000bf05270 */
[----:B------:R-:W-:-:S06]  /*4580*/  USEL UR4, URZ, 0x1, !UP0 ;  /* 0x000000013f047887 */ /* 0x000fcc000c000000 */
[----:B------:R-:W-:-:S13]  /*4590*/  ISETP.NE.AND P1, PT, RZ, UR4, PT ;  /* 0x00000004ff007c0c */ /* 0x000fda000bf25270 */
[----:B------:R-:W-:Y:S05]  /*45a0*/  @!P1 BRA `(.L_x_34) ;  /* 0x0000000c00d49947 */ /* 0x000fea0003800000 */
[----:B------:R-:W-:Y:S02]  /*45b0*/  WARPGROUP.DEPBAR.LE gsb0, 0x0 ;  /* 0x00008000000079c5 */ /* 0x000fe40000010000 */
[----:B-----5:R-:W-:-:S05]  /*45c0*/  FADD R227, R24, R227 ;  /* 0x000000e318e37221 */ /* 0x020fca0000000000 */
[----:B------:R3:W-:Y:S04]  /*45d0*/  STL [R1+0x9c], R227 ;  /* 0x00009ce301007387 */ /* 0x0007e80000100800 */
[----:B---3--:R-:W3:Y:S04]  /*45e0*/  LDL.LU R227, [R1+0x70] ;  /* 0x0000700001e37983 */ /* 0x008ee80000300800 */
[----:B---3--:R3:W-:Y:S04]  /*45f0*/  STL [R1+0xa0], R227 ;  /* 0x0000a0e301007387 */ /* 0x0087e80000100800 */
        /* <DEDUP_REMOVED lines=54> */
[----:B---3--:R-:W3:Y:S01]  /*4960*/  LDL.LU R227, [R1] ;  /* 0x0000000001e37983 */ /* 0x008ee20000300800 */
[----:B------:R-:W-:Y:S01]  /*4970*/  FADD R226, R25, R226 ;  /* 0x000000e219e27221 */ /* 0x000fe20000000000 */
        /* <DEDUP_REMOVED lines=97> */
[----:B---3--:R-:W-:-:S05]  /*4f90*/  FADD R227, R123, R227 ;  /* 0x000000e37be37221 */ /* 0x008fca0000000000 */
[----:B------:R3:W-:Y:S04]  /*4fa0*/  STL [R1], R227 ;  /* 0x000000e301007387 */ /* 0x0007e80000100800 */
[----:B---3--:R-:W3:Y:S02]  /*4fb0*/  LDL.LU R227, [R1+0x10c] ;  /* 0x00010c0001e37983 */ /* 0x008ee40000300800 */
[----:B---3--:R-:W-:-:S05]  /*4fc0*/  FADD R227, R124, R227 ;  /* 0x000000e37ce37221 */ /* 0x008fca0000000000 */
[----:B------:R3:W-:Y:S04]  /*4fd0*/  STL [R1+0x4], R227 ;  /* 0x000004e301007387 */ /* 0x0007e80000100800 */
        /* <DEDUP_REMOVED lines=81> */
[----:B---3--:R3:W5:Y:S02]  /*54f0*/  LDL.LU R227, [R1+0x9c] ;  /* 0x00009c0001e37983 */ /* 0x0087640000300800 */
.L_x_34:
[----:B------:R-:W-:-:S04]  /*5500*/  IMAD.U32 R228, RZ, RZ, UR33 ;  /* 0x00000021ffe47e24 */ /* 0x000fc8000f8e00ff */
[----:B------:R4:W-:Y:S01]  /*5510*/  SYNCS.ARRIVE.TRANS64.A1T0 RZ, [R228+UR30], RZ ;  /* 0x000000ffe4ff79a7 */ /* 0x0009e2000810001e */
[----:B------:R-:W-:Y:S02]  /*5520*/  WARPGROUP.DEPBAR.LE gsb0, 0x0 ;  /* 0x00008000000079c5 */ /* 0x000fe40000010000 */
[----:B------:R-:W0:Y:S02]  /*5530*/  LDC R24, c[0x0][0x28c] ;  /* 0x0000a300ff187b82 */ /* 0x000e240000000800 */
[----:B0-----:R-:W-:-:S13]  /*5540*/  ISETP.GE.AND P1, PT, R24, 0x1, PT ;  /* 0x000000011800780c */ /* 0x001fda0003f26270 */
[----:B----4-:R-:W-:Y:S05]  /*5550*/  @!P1 BRA `(.L_x_35) ;  /* 0x0000000000509947 */ /* 0x010fea0003800000 */
[----:B------:R-:W-:-:S06]  /*5560*/  UISETP.NE.AND UP0, UPT, UR32, 0x3, UPT ;  /* 0x000000032000788c */ /* 0x000fcc000bf05270 */
[----:B------:R-:W-:-:S13]  /*5570*/  PLOP3.LUT P1, PT, PT, PT, UP0, 0x80, 0x0 ;  /* 0x000000000000781c */ /* 0x000fda0003f2f008 */
[----:B------:R-:W-:Y:S05]  /*5580*/  @!P1 BRA `(.L_x_36) ;  /* 0x0000000000049947 */ /* 0x000fea0003800000 */
[----:B------:R-:W-:Y:S01]  /*5590*/  BPT.TRAP 0x1 ;  /* 0x000000040000795c */ /* 0x000fe20000300000 */
.L_x_36:
[----:B-----5:R0:W-:Y:S04]  /*55a0*/  STL [R1+0x9c], R0 ;  /* 0x00009c0001007387 */ /* 0x0201e80000100800 */
[----:B0-----:R-:W4:Y:S01]  /*55b0*/  LDL R0, [R1+0x78] ;  /* 0x0000780001007983 */ /* 0x001f220000100800 */
[----:B------:R-:W-:Y:S01]  /*55c0*/  VOTEU.ANY UP0, P0 ;  /* 0x00000000003f7886 */ /* 0x000fe20000000100 */
[----:B------:R-:W-:-:S04]  /*55d0*/  IMAD.U32 R25, RZ, RZ, UR16 ;  /* 0x00000010ff197e24 */ /* 0x000fc8000f8e00ff */
[----:B------:R-:W-:-:S06]  /*55e0*/  @UP0 UIADD3 UR4, UR12, UR15, URZ ;  /* 0x0000000f0c040290 */ /* 0x000fcc000fffe03f */
[----:B------:R-:W-:-:S04]  /*55f0*/  IMAD.U32 R24, RZ, RZ, UR4 ;  /* 0x00000004ff187e24 */ /* 0x000fc8000f8e00ff */
[----:B------:R-:W-:-:S05]  /*5600*/  @P0 IMAD.SHL.U32 R24, R24, 0x8, RZ ;  /* 0x0000000818180824 */ /* 0x000fca00078e00ff */
[----:B------:R-:W-:-:S04]  /*5610*/  @P0 LOP3.LUT R24, R24, 0x18, RZ, 0xc0, !PT ;  /* 0x0000001818180812 */ /* 0x000fc800078ec0ff */
[----:B------:R-:W-:-:S04]  /*5620*/  @P0 IADD3 R24, R25, 0x20, R24 ;  /* 0x0000002019180810 */ /* 0x000fc80007ffe018 */
[----:B----4-:R-:W-:Y:S02]  /*5630*/  @P0 PRMT R24, R0, 0x654, R24 ;  /* 0x0000065400180816 */ /* 0x010fe40000000018 */
[----:B------:R0:W5:Y:S01]  /*5640*/  LDL.LU R0, [R1+0x9c] ;  /* 0x00009c0001007983 */ /* 0x0001620000300800 */
[----:B------:R-:W-:Y:S01]  /*5650*/  UISETP.GT.U32.AND UP0, UPT, UR7, 0x1, UPT ;  /* 0x000000010700788c */ /* 0x000fe2000bf04070 */
[----:B------:R0:W-:Y:S05]  /*5660*/  @P0 SYNCS.ARRIVE.TRANS64.RED.A1T0 RZ, [R24+URZ], RZ ;  /* 0x000000ff18ff09a7 */ /* 0x0001ea000810043f */
[----:B------:R-:W-:-:S13]  /*5670*/  PLOP3.LUT P1, PT, PT, PT, UP0, 0x80, 0x0 ;  /* 0x000000000000781c */ /* 0x000fda0003f2f008 */
[----:B0-----:R-:W-:Y:S05]  /*5680*/  @P1 BRA `(.L_x_35) ;  /* 0x0000000000041947 */ /* 0x001fea0003800000 */
[----:B------:R-:W-:Y:S01]  /*5690*/  BPT.TRAP 0x1 ;  /* 0x000000040000795c */ /* 0x000fe20000300000 */
.L_x_35:
[----:B-----5:R0:W-:Y:S01]  /*56a0*/  STL [R1+0x9c], R0 ;  /* 0x00009c0001007387 */ /* 0x0201e20000100800 */
[----:B------:R-:W-:Y:S01]  /*56b0*/  IMAD.U32 R24, RZ, RZ, UR29 ;  /* 0x0000001dff187e24 */ /* 0x000fe2000f8e00ff */
[----:B------:R-:W4:Y:S02]  /*56c0*/  LDC R35, c[0x0][0x288] ;  /* 0x0000a200ff237b82 */ /* 0x000f240000000800 */
[----:B0-----:R-:W2:Y:S02]  /*56d0*/  LDL R0, [R1+0x84] ;  /* 0x0000840001007983 */ /* 0x001ea40000100800 */
[----:B------:R-:W-:-:S04]  /*56e0*/  SHF.L.U32 R24, R24, 0x1f, RZ ;  /* 0x0000001f18187819 */ /* 0x000fc800000006ff */
[----:B------:R-:W0:Y:S01]  /*56f0*/  SYNCS.PHASECHK.TRANS64.TRYWAIT P1, [UR19+0x8], R24 ;  /* 0x00000818ff0075a7 */ /* 0x000e220008020153 */
[----:B--2---:R-:W-:Y:S02]  /*5700*/  IMAD.SHL.U32 R32, R0, 0x40, RZ ;  /* 0x0000004000207824 */ /* 0x004fe400078e00ff */
[----:B------:R2:W5:Y:S01]  /*5710*/  LDL.LU R0, [R1+0x9c] ;  /* 0x00009c0001007983 */ /* 0x0005620000300800 */
[----:B0---4-:R-:W-:Y:S05]  /*5720*/  @!P1 BRA `(.L_x_37) ;  /* 0x000000ac00009947 */ /* 0x011fea0003800000 */
.L_x_323:
[----:B-----5:R4:W-:Y:S01]  /*5730*/  STL [R1+0x9c], R0 ;  /* 0x00009c0001007387 */ /* 0x0209e20000100800 */
[----:B------:R-:W-:-:S03]  /*5740*/  ULDC UR4, c[0x0][0x284] ;  /* 0x0000a10000047ab9 */ /* 0x000fc60000000800 */
[----:B----4-:R-:W4:Y:S01]  /*5750*/  LDL.LU R0, [R1+0x88] ;  /* 0x0000880001007983 */ /* 0x010f220000300800 */
[----:B------:R-:W-:Y:S01]  /*5760*/  ISETP.GE.AND P1, PT, R32, UR4, PT ;  /* 0x0000000420007c0c */ /* 0x000fe2000bf26270 */
[----:B----4-:R-:W-:Y:S02]  /*5770*/  IMAD.SHL.U32 R37, R0, 0x100, RZ ;  /* 0x0000010000257824 */ /* 0x010fe400078e00ff */
[----:B------:R4:W5:Y:S03]  /*5780*/  LDL.LU R0, [R1+0x9c] ;  /* 0x00009c0001007983 */ /* 0x0009660000300800 */
[----:B------:R-:W-:-:S13]  /*5790*/  ISETP.GE.OR P1, PT, R37, R35, P1 ;  /* 0x000000232500720c */ /* 0x000fda0000f26670 */
[----:B----4-:R-:W-:Y:S05]  /*57a0*/  @P1 BRA `(.L_x_38) ;  /* 0x0000009000201947 */ /* 0x010fea0003800000 */
[----:B------:R4:W-:Y:S01]  /*57b0*/  STL.64 [R1+0xa8], R4 ;  /* 0x0000a80401007387 */ /* 0x0009e20000100a00 */
[----:B------:R-:W-:Y:S01]  /*57c0*/  ULDC.64 UR4, c[0x0][0x5d0] ;  /* 0x0001740000047ab9 */ /* 0x000fe20000000a00 */
[----:B------:R-:W1:Y:S02]  /*57d0*/  LDC.64 R26, c[0x0][0x5c8] ;  /* 0x00017200ff1a7b82 */ /* 0x000e640000000a00 */
[----:B----4-:R-:W4:Y:S04]  /*57e0*/  LDL.64 R4, [R1+0x90] ;  /* 0x0000900001047983 */ /* 0x010f280000100a00 */
[----:B------:R0:W-:Y:S04]  /*57f0*/  STL [R1+0xa0], R2 ;  /* 0x0000a00201007387 */ /* 0x0001e80000100800 */
[----:B0-----:R-:W4:Y:S04]  /*5800*/  LDL.LU R2, [R1+0x84] ;  /* 0x0000840001027983 */ /* 0x001f280000300800 */
[----:B-----5:R0:W-:Y:S04]  /*5810*/  STL [R1+0x9c], R0 ;  /* 0x00009c0001007387 */ /* 0x0201e80000100800 */
[----:B0-----:R-:W2:Y:S01]  /*5820*/  LDL R0, [R1+0x74] ;  /* 0x0000740001007983 */ /* 0x001ea20000100800 */
[----:B------:R-:W0:Y:S02]  /*5830*/  S2R R24, SR_TID.X ;  /* 0x0000000000187919 */ /* 0x000e240000002100 */
[----:B0-----:R-:W-:-:S04]  /*5840*/  SHF.R.S32.HI R25, RZ, 0x1f, R24 ;  /* 0x0000001fff197819 */ /* 0x001fc80000011418 */
[----:B------:R-:W-:-:S04]  /*5850*/  LEA.HI R25, R25, R24, RZ, 0x7 ;  /* 0x0000001819197211 */ /* 0x000fc800078f38ff */
[----:B------:R-:W-:-:S05]  /*5860*/  LOP3.LUT R25, R25, 0xffffff80, RZ, 0xc0, !PT ;  /* 0xffffff8019197812 */ /* 0x000fca00078ec0ff */
[----:B------:R-:W-:-:S05]  /*5870*/  IMAD.IADD R25, R24, 0x1, -R25 ;  /* 0x0000000118197824 */ /* 0x000fca00078e0a19 */
[----:B------:R-:W-:-:S04]  /*5880*/  SHF.R.S32.HI R24, RZ, 0x1f, R25 ;  /* 0x0000001fff187819 */ /* 0x000fc80000011419 */
[----:B------:R-:W-:-:S04]  /*5890*/  LEA.HI R24, R24, R25, RZ, 0x2 ;  /* 0x0000001918187211 */ /* 0x000fc800078f10ff */
[----:B------:R-:W-:-:S05]  /*58a0*/  LOP3.LUT R24, R24, 0xfffffffc, RZ, 0xc0, !PT ;  /* 0xfffffffc18187812 */ /* 0x000fca00078ec0ff */
[----:B------:R-:W-:-:S04]  /*58b0*/  IMAD.IADD R40, R25, 0x1, -R24 ;  /* 0x0000000119287824 */ /* 0x000fc800078e0a18 */
[----:B------:R-:W-:-:S05]  /*58c0*/  IMAD.SHL.U32 R28, R40, 0x2, RZ ;  /* 0x00000002281c7824 */ /* 0x000fca00078e00ff */
[----:B------:R-:W-:Y:S02]  /*58d0*/  SHF.R.S32.HI R29, RZ, 0x1f, R28 ;  /* 0x0000001fff1d7819 */ /* 0x000fe4000001141c */
[----:B--2---:R-:W-:Y:S01]  /*58e0*/  SHF.R.S32.HI R38, RZ, 0x1f, R0 ;  /* 0x0000001fff267819 */ /* 0x004fe20000011400 */
[----:B------:R-:W-:-:S04]  /*58f0*/  IMAD.WIDE.U32 R24, R0, UR4, R28 ;  /* 0x0000000400187c25 */ /* 0x000fc8000f8e001c */
[----:B------:R-:W-:-:S04]  /*5900*/  IMAD R30, R38, UR4, RZ ;  /* 0x00000004261e7c24 */ /* 0x000fc8000f8e02ff */
[----:B------:R-:W-:Y:S01]  /*5910*/  IMAD R33, R0, UR5, R30 ;  /* 0x0000000500217c24 */ /* 0x000fe2000f8e021e */
[----:B------:R-:W-:Y:S01]  /*5920*/  SHF.R.S32.HI R36, RZ, 0x1f, R37 ;  /* 0x0000001fff247819 */ /* 0x000fe20000011425 */
[----:B------:R-:W2:Y:S01]  /*5930*/  LDL R0, [R1+0x8c] ;  /* 0x00008c0001007983 */ /* 0x000ea20000100800 */
[----:B----4-:R-:W-:Y:S01]  /*5940*/  IMAD.WIDE R30, R2, 0x40, R4 ;  /* 0x00000040021e7825 */ /* 0x010fe200078e0204 */
[----:B------:R-:W-:Y:S01]  /*5950*/  IADD3 R24, P1, R37, R24, RZ ;  /* 0x0000001825187210 */ /* 0x000fe20007f3e0ff */
[----:B------:R-:W-:Y:S01]  /*5960*/  ULDC.64 UR4, c[0x0][0x5c0] ;  /* 0x0001700000047ab9 */ /* 0x000fe20000000a00 */
[----:B------:R0:W5:Y:S04]  /*5970*/  LDL.LU.64 R4, [R1+0xa8] ;  /* 0x0000a80001047983 */ /* 0x0001680000300a00 */
[----:B------:R0:W5:Y:S01]  /*5980*/  LDL.LU R2, [R1+0xa0] ;  /* 0x0000a00001027983 */ /* 0x0001620000300800 */
[----:B------:R-:W-:Y:S01]  /*5990*/  IADD3.X R25, R36, R25, R33, P1, !PT ;  /* 0x0000001924197210 */ /* 0x000fe20000ffe421 */
[----:B-1----:R-:W-:-:S04]  /*59a0*/  IMAD R34, R31, R26, RZ ;  /* 0x0000001a1f227224 */ /* 0x002fc800078e02ff */
[C---:B------:R-:W-:Y:S02]  /*59b0*/  IMAD R33, R30.reuse, R27, R34 ;  /* 0x0000001b1e217224 */ /* 0x040fe400078e0222 */
[----:B------:R-:W-:-:S04]  /*59c0*/  IMAD.WIDE.U32 R24, R30, R26, R24 ;  /* 0x0000001a1e187225 */ /* 0x000fc800078e0018 */
[----:B------:R-:W-:Y:S01]  /*59d0*/  IMAD.IADD R33, R25, 0x1, R33 ;  /* 0x0000000119217824 */ /* 0x000fe200078e0221 */
[----:B------:R-:W-:Y:S01]  /*59e0*/  LEA R25, P1, R26, R24, 0x3 ;  /* 0x000000181a197211 */ /* 0x000fe200078218ff */
[----:B------:R-:W-:Y:S01]  /*59f0*/  IMAD R34, R40, -0x2, R35 ;  /* 0xfffffffe28227824 */ /* 0x000fe200078e0223 */
[----:B------:R-:W-:Y:S02]  /*5a00*/  IADD3 R24, P2, R24, UR4, RZ ;  /* 0x0000000418187c10 */ /* 0x000fe4000ff5e0ff */
[----:B------:R-:W-:Y:S02]  /*5a10*/  LEA.HI.X R27, R26, R33, R27, 0x3, P1 ;  /* 0x000000211a1b7211 */ /* 0x000fe400008f1c1b */
[----:B------:R-:W-:Y:S02]  /*5a20*/  FSETP.NEU.AND P1, PT, RZ, UR27, PT ;  /* 0x0000001bff007c0b */ /* 0x000fe4000bf2d000 */
[----:B------:R-:W-:Y:S01]  /*5a30*/  IADD3 R26, P3, R25, UR4, RZ ;  /* 0x00000004191a7c10 */ /* 0x000fe2000ff7e0ff */
[----:B------:R-:W-:Y:S01]  /*5a40*/  BSSY B0, `(.L_x_38) ;  /* 0x00008de000007945 */ /* 0x000fe20003800000 */
[----:B------:R-:W-:-:S02]  /*5a50*/  IADD3.X R25, R33, UR5, RZ, P2, !PT ;  /* 0x0000000521197c10 */ /* 0x000fc400097fe4ff */
[----:B------:R-:W-:Y:S01]  /*5a60*/  IADD3.X R27, R27, UR5, RZ, P3, !PT ;  /* 0x000000051b1b7c10 */ /* 0x000fe20009ffe4ff */
[----:B--2---:R-:W-:Y:S02]  /*5a70*/  IMAD.IADD R39, R0, 0x1, -R32 ;  /* 0x0000000100277824 */ /* 0x004fe400078e0a20 */
[----:B------:R0:W5:Y:S01]  /*5a80*/  LDL.LU R0, [R1+0x9c] ;  /* 0x00009c0001007983 */ /* 0x0001620000300800 */
[----:B------:R-:W-:-:S03]  /*5a90*/  IMAD.IADD R34, R34, 0x1, -R37 ;  /* 0x0000000122227824 */ /* 0x000fc600078e0a25 */
[----:B------:R-:W-:Y:S05]  /*5aa0*/  @!P1 BRA `(.L_x_39) ;  /* 0x0000006800e09947 */ /* 0x000fea0003800000 */
[----:B-----5:R1:W-:Y:S01]  /*5ab0*/  STL [R1+0x9c], R0 ;  /* 0x00009c0001007387 */ /* 0x0203e20000100800 */
[----:B------:R-:W-:Y:S01]  /*5ac0*/  ULDC.64 UR4, c[0x0][0x5b8] ;  /* 0x00016e0000047ab9 */ /* 0x000fe20000000a00 */
[----:B------:R-:W-:Y:S02]  /*5ad0*/  ULDC.64 UR8, c[0x0][0x5a8] ;  /* 0x00016a0000087ab9 */ /* 0x000fe40000000a00 */
[----:B-1----:R-:W2:Y:S01]  /*5ae0*/  LDL.LU R0, [R1+0x74] ;  /* 0x0000740001007983 */ /* 0x002ea20000300800 */
[----:B------:R-:W-:Y:S01]  /*5af0*/  IMAD R32, R38, UR4, RZ ;  /* 0x0000000426207c24 */ /* 0x000fe2000f8e02ff */
[----:B------:R-:W-:Y:S01]  /*5b00*/  BSSY B1, `(.L_x_40) ;  /* 0x0000011000017945 */ /* 0x000fe20003800000 */
[----:B--2---:R-:W-:-:S04]  /*5b10*/  IMAD.WIDE.U32 R28, R0, UR4, R28 ;  /* 0x00000004001c7c25 */ /* 0x004fc8000f8e001c */
[----:B------:R-:W-:Y:S02]  /*5b20*/  IMAD R33, R0, UR5, R32 ;  /* 0x0000000500217c24 */ /* 0x000fe4000f8e0220 */
[----:B------:R1:W5:Y:S01]  /*5b30*/  LDL.LU R0, [R1+0x9c] ;  /* 0x00009c0001007983 */ /* 0x0003620000300800 */
[----:B------:R-:W-:Y:S01]  /*5b40*/  IADD3 R32, P1, R37, R28, RZ ;  /* 0x0000001c25207210 */ /* 0x000fe20007f3e0ff */
[----:B------:R-:W-:Y:S02]  /*5b50*/  ULDC.64 UR4, c[0x0][0x5b0] ;  /* 0x00016c0000047ab9 */ /* 0x000fe40000000a00 */
[----:B------:R-:W-:Y:S01]  /*5b60*/  IMAD R35, R31, UR4, RZ ;  /* 0x000000041f237c24 */ /* 0x000fe2000f8e02ff */
[----:B------:R-:W-:Y:S02]  /*5b70*/  IADD3.X R33, R36, R29, R33, P1, !PT ;  /* 0x0000001d24217210 */ /* 0x000fe40000ffe421 */
[----:B------:R-:W-:Y:S01]  /*5b80*/  ISETP.GE.AND P1, PT, R39, 0x1, PT ;  /* 0x000000012700780c */ /* 0x000fe20003f26270 */
[----:B------:R-:W-:-:S02]  /*5b90*/  IMAD R35, R30, UR5, R35 ;  /* 0x000000051e237c24 */ /* 0x000fc4000f8e0223 */
[----:B------:R-:W-:Y:S01]  /*5ba0*/  IMAD.WIDE.U32 R28, R30, UR4, R32 ;  /* 0x000000041e1c7c25 */ /* 0x000fe2000f8e0020 */
[----:B------:R-:W-:Y:S02]  /*5bb0*/  ISETP.LT.OR P4, PT, R34, 0x1, !P1 ;  /* 0x000000012200780c */ /* 0x000fe40004f81670 */
[----:B------:R-:W-:-:S04]  /*5bc0*/  IADD3 R28, P2, R28, UR8, RZ ;  /* 0x000000081c1c7c10 */ /* 0x000fc8000ff5e0ff */
[--C-:B------:R-:W-:Y:S02]  /*5bd0*/  IADD3.X R29, R29, UR9, R35.reuse, P2, !PT ;  /* 0x000000091d1d7c10 */ /* 0x100fe400097fe423 */
[----:B------:R-:W-:-:S05]  /*5be0*/  PRMT R35, RZ, 0x7610, R35 ;  /* 0x00007610ff237816 */ /* 0x000fca0000000023 */
[----:B-1----:R-:W-:Y:S05]  /*5bf0*/  @P4 BRA `(.L_x_41) ;  /* 0x0000000000044947 */ /* 0x002fea0003800000 */
[----:B------:R1:W5:Y:S02]  /*5c00*/  LDG.E.U8 R35, desc[UR22][R28.64] ;  /* 0x000000161c237981 */ /* 0x000364000c1e1100 */
.L_x_41:
[----:B------:R-:W-:Y:S05]  /*5c10*/  BSYNC B1 ;  /* 0x0000000000017941 */ /* 0x000fea0003800000 */
.L_x_40:
[----:B-----5:R-:W-:Y:S01]  /*5c20*/  LOP3.LUT R35, R35, 0xff, RZ, 0xc0, !PT ;  /* 0x000000ff23237812 */ /* 0x020fe200078ec0ff */
[----:B------:R-:W-:Y:S01]  /*5c30*/  BSSY B1, `(.L_x_42) ;  /* 0x000000b000017945 */ /* 0x000fe20003800000 */
[----:B------:R-:W-:Y:S02]  /*5c40*/  ISETP.LT.OR P3, PT, R34, 0x2, !P1 ;  /* 0x000000022200780c */ /* 0x000fe40004f61670 */
[----:B------:R-:W-:-:S05]  /*5c50*/  F2FP.F16.E4M3.UNPACK_B R35, R35 ;  /* 0x00000023ff23723e */ /* 0x000fca00020006ff */
[----:B------:R-:W-:-:S05]  /*5c60*/  HADD2.F32 R35, -RZ, R35.H0_H0 ;  /* 0x20000023ff237230 */ /* 0x000fca0000004100 */
[----:B------:R-:W-:Y:S01]  /*5c70*/  FMUL R36, R35, UR27 ;  /* 0x0000001b23247c20 */ /* 0x000fe20008400000 */
[----:B------:R-:W-:-:S03]  /*5c80*/  PRMT R35, RZ, 0x7610, R35 ;  /* 0x00007610ff237816 */ /* 0x000fc60000000023 */
[----:B------:R-:W-:-:S05]  /*5c90*/  FFMA R36, R227, UR26, R36 ;  /* 0x0000001ae3247c23 */ /* 0x000fca0008000024 */
[----:B------:R-:W-:-:S05]  /*5ca0*/  F2FP.SATFINITE.E4M3.F32.PACK_AB_MERGE_C R37, RZ, R36, RZ ;  /* 0x00000024ff25723e */ /* 0x000fca00048070ff */
[----:B------:R2:W-:Y:S01]  /*5cb0*/  @!P4 STG.E.U8 desc[UR22][R24.64], R37 ;  /* 0x000000251800c986 */ /* 0x0005e2000c101116 */
[----:B------:R-:W-:Y:S05]  /*5cc0*/  @P3 BRA `(.L_x_43) ;  /* 0x0000000000043947 */ /* 0x000fea0003800000 */
[----:B------:R4:W5:Y:S02]  /*5cd0*/  LDG.E.U8 R35, desc[UR22][R28.64+0x1] ;  /* 0x000001161c237981 */ /* 0x000964000c1e1100 */
.L_x_43:
[----:B------:R-:W-:Y:S05]  /*5ce0*/  BSYNC B1 ;  /* 0x0000000000017941 */ /* 0x000fea0003800000 */
.L_x_42:
[----:B-----5:R-:W-:Y:S01]  /*5cf0*/  LOP3.LUT R35, R35, 0xff, RZ, 0xc0, !PT ;  /* 0x000000ff23237812 */ /* 0x020fe200078ec0ff */
[----:B------:R-:W-:Y:S01]  /*5d00*/  BSSY B1, `(.L_x_44) ;  /* 0x0000013000017945 */ /* 0x000fe20003800000 */
[----:B--2---:R-:W-:Y:S02]  /*5d10*/  IADD3 R37, P2, R30, 0x8, RZ ;  /* 0x000000081e257810 */ /* 0x004fe40007f5e0ff */
[----:B------:R-:W-:-:S03]  /*5d20*/  F2FP.F16.E4M3.UNPACK_B R35, R35 ;  /* 0x00000023ff23723e */ /* 0x000fc600020006ff */
[----:B------:R-:W-:Y:S01]  /*5d30*/  IMAD.X R30, RZ, RZ, R31, P2 ;  /* 0x000000ffff1e7224 */ /* 0x000fe200010e061f */
[----:B------:R-:W-:Y:S01]  /*5d40*/  ISETP.GE.AND P2, PT, R39, 0x9, PT ;  /* 0x000000092700780c */ /* 0x000fe20003f46270 */
[----:B------:R-:W-:Y:S02]  /*5d50*/  HADD2.F32 R35, -RZ, R35.H0_H0 ;  /* 0x20000023ff237230 */ /* 0x000fe40000004100 */
[----:B------:R-:W-:Y:S01]  /*5d60*/  IMAD R30, R30, UR4, RZ ;  /* 0x000000041e1e7c24 */ /* 0x000fe2000f8e02ff */
[----:B------:R-:W-:Y:S01]  /*5d70*/  ISETP.LT.OR P5, PT, R34, 0x1, !P2 ;  /* 0x000000012200780c */ /* 0x000fe200057a1670 */
[----:B------:R-:W-:-:S04]  /*5d80*/  IMAD.WIDE.U32 R32, R37, UR4, R32 ;  /* 0x0000000425207c25 */ /* 0x000fc8000f8e0020 */
[----:B------:R-:W-:Y:S01]  /*5d90*/  FMUL R35, R35, UR27 ;  /* 0x0000001b23237c20 */ /* 0x000fe20008400000 */
[----:B------:R-:W-:-:S03]  /*5da0*/  IMAD R37, R37, UR5, R30 ;  /* 0x0000000525257c24 */ /* 0x000fc6000f8e021e */
[----:B------:R-:W-:Y:S01]  /*5db0*/  FFMA R35, R226, UR26, R35 ;  /* 0x0000001ae2237c23 */ /* 0x000fe20008000023 */
[----:B------:R-:W-:Y:S02]  /*5dc0*/  IADD3 R30, P4, R32, UR8, RZ ;  /* 0x00000008201e7c10 */ /* 0x000fe4000ff9e0ff */
[----:B------:R-:W-:Y:S02]  /*5dd0*/  PRMT R32, RZ, 0x7610, R32 ;  /* 0x00007610ff207816 */ /* 0x000fe40000000020 */
[----:B------:R-:W-:Y:S02]  /*5de0*/  F2FP.SATFINITE.E4M3.F32.PACK_AB_MERGE_C R35, RZ, R35, RZ ;  /* 0x00000023ff23723e */ /* 0x000fe400048070ff */
[----:B------:R-:W-:-:S03]  /*5df0*/  IADD3.X R31, R33, UR9, R37, P4, !PT ;  /* 0x00000009211f7c10 */ /* 0x000fc6000a7fe425 */
[----:B------:R2:W-:Y:S01]  /*5e00*/  @!P3 STG.E.U8 desc[UR22][R24.64+0x1], R35 ;  /* 0x000001231800b986 */ /* 0x0005e2000c101116 */
[----:B------:R-:W-:Y:S05]  /*5e10*/  @P5 BRA `(.L_x_45) ;  /* 0x0000000000045947 */ /* 0x000fea0003800000 */
[----:B------:R0:W5:Y:S02]  /*5e20*/  LDG.E.U8 R32, desc[UR22][R30.64] ;  /* 0x000000161e207981 */ /* 0x000164000c1e1100 */
.L_x_45:
[----:B------:R-:W-:Y:S05]  /*5e30*/  BSYNC B1 ;  /* 0x0000000000017941 */ /* 0x000fea0003800000 */
.L_x_44:
[----:B-----5:R-:W-:Y:S01]  /*5e40*/  LOP3.LUT R32, R32, 0xff, RZ, 0xc0, !PT ;  /* 0x000000ff20207812 */ /* 0x020fe200078ec0ff */
[----:B------:R-:W-:Y:S01]  /*5e50*/  BSSY B1, `(.L_x_46) ;  /* 0x000000b000017945 */ /* 0x000fe20003800000 */
[----:B------:R-:W-:Y:S02]  /*5e60*/  ISETP.LT.OR P3, PT, R34, 0x2, !P2 ;  /* 0x000000022200780c */ /* 0x000fe40005761670 */
[----:B------:R-:W-:-:S05]  /*5e70*/  F2FP.F16.E4M3.UNPACK_B R32, R32 ;  /* 0x00000020ff20723e */ /* 0x000fca00020006ff */
[----:B------:R-:W-:-:S05]  /*5e80*/  HADD2.F32 R32, -RZ, R32.H0_H0 ;  /* 0x20000020ff207230 */ /* 0x000fca0000004100 */
[----:B------:R-:W-:-:S04]  /*5e90*/  FMUL R32, R32, UR27 ;  /* 0x0000001b20207c20 */ /* 0x000fc80008400000 */
[----:B------:R-:W-:-:S05]  /*5ea0*/  FFMA R32, R225, UR26, R32 ;  /* 0x0000001ae1207c23 */ /* 0x000fca0008000020 */
[----:B------:R-:W-:Y:S02]  /*5eb0*/  F2FP.SATFINITE.E4M3.F32.PACK_AB_MERGE_C R33, RZ, R32, RZ ;  /* 0x00000020ff21723e */ /* 0x000fe400048070ff */
[----:B------:R-:W-:-:S03]  /*5ec0*/  PRMT R32, RZ, 0x7610, R32 ;  /* 0x00007610ff207816 */ /* 0x000fc60000000020 */
[----:B------:R0:W-:Y:S01]  /*5ed0*/  @!P5 STG.E.U8 desc[UR22][R26.64], R33 ;  /* 0x000000211a00d986 */ /* 0x0001e2000c101116 */
[----:B------:R-:W-:Y:S05]  /*5ee0*/  @P3 BRA `(.L_x_47) ;  /* 0x0000000000043947 */ /* 0x000fea0003800000 */
[----:B------:R0:W5:Y:S02]  /*5ef0*/  LDG.E.U8 R32, desc[UR22][R30.64+0x1] ;  /* 0x000001161e207981 */ /* 0x000164000c1e1100 */
.L_x_47:
[----:B------:R-:W-:Y:S05]  /*5f00*/  BSYNC B1 ;  /* 0x0000000000017941 */ /* 0x000fea0003800000 */
.L_x_46:
[----:B-----5:R-:W-:Y:S01]  /*5f10*/  LOP3.LUT R32, R32, 0xff, RZ, 0xc0, !PT ;  /* 0x000000ff20207812 */ /* 0x020fe200078ec0ff */
[----:B------:R-:W-:Y:S01]  /*5f20*/  BSSY B1, `(.L_x_48) ;  /* 0x000000b000017945 */ /* 0x000fe20003800000 */
[----:B------:R-:W-:Y:S02]  /*5f30*/  ISETP.LT.OR P4, PT, R34, 0x9, !P1 ;  /* 0x000000092200780c */ /* 0x000fe40004f81670 */
[----:B------:R-:W-:-:S05]  /*5f40*/  F2FP.F16.E4M3.UNPACK_B R32, R32 ;  /* 0x00000020ff20723e */ /* 0x000fca00020006ff */
[----:B------:R-:W-:-:S05]  /*5f50*/  HADD2.F32 R32, -RZ, R32.H0_H0 ;  /* 0x20000020ff207230 */ /* 0x000fca0000004100 */
[----:B0-----:R-:W-:Y:S01]  /*5f60*/  FMUL R33, R32, UR27 ;  /* 0x0000001b20217c20 */ /* 0x001fe20008400000 */
[----:B------:R-:W-:-:S03]  /*5f70*/  PRMT R32, RZ, 0x7610, R32 ;  /* 0x00007610ff207816 */ /* 0x000fc60000000020 */
[----:B------:R-:W-:-:S05]  /*5f80*/  FFMA R33, R224, UR26, R33 ;  /* 0x0000001ae0217c23 */ /* 0x000fca0008000021 */
[----:B------:R-:W-:-:S05]  /*5f90*/  F2FP.SATFINITE.E4M3.F32.PACK_AB_MERGE_C R33, RZ, R33, RZ ;  /* 0x00000021ff21723e */ /* 0x000fca00048070ff */
[----:B------:R0:W-:Y:S01]  /*5fa0*/  @!P3 STG.E.U8 desc[UR22][R26.64+0x1], R33 ;  /* 0x000001211a00b986 */ /* 0x0001e2000c101116 */
[----:B------:R-:W-:Y:S05]  /*5fb0*/  @P4 BRA `(.L_x_49) ;  /* 0x0000000000044947 */ /* 0x000fea0003800000 */
[----:B------:R0:W5:Y:S02]  /*5fc0*/  LDG.E.U8 R32, desc[UR22][R28.64+0x8] ;  /* 0x000008161c207981 */ /* 0x000164000c1e1100 */
.L_x_49:
[----:B------:R-:W-:Y:S05]  /*5fd0*/  BSYNC B1 ;  /* 0x0000000000017941 */ /* 0x000fea0003800000 */
.L_x_48:
[----:B-----5:R-:W-:Y:S01]  /*5fe0*/  LOP3.LUT R32, R32, 0xff, RZ, 0xc0, !PT ;  /* 0x000000ff20207812 */ /* 0x020fe200078ec0ff */
[----:B------:R-:W-:Y:S01]  /*5ff0*/  BSSY B1, `(.L_x_50) ;  /* 0x000000b000017945 */ /* 0x000fe20003800000 */
[----:B------:R-:W-:Y:S02]  /*6000*/  ISETP.LT.OR P3, PT, R34, 0xa, !P1 ;  /* 0x0000000a2200780c */ /* 0x000fe40004f61670 */
[----:B------:R-:W-:-:S05]  /*6010*/  F2FP.F16.E4M3.UNPACK_B R32, R32 ;  /* 0x00000020ff20723e */ /* 0x000fca00020006ff */
[----:B------:R-:W-:-:S05]  /*6020*/  HADD2.F32 R32, -RZ, R32.H0_H0 ;  /* 0x20000020ff207230 */ /* 0x000fca0000004100 */
[----:B------:R-:W-:-:S04]  /*6030*/  FMUL R32, R32, UR27 ;  /* 0x0000001b20207c20 */ /* 0x000fc80008400000 */
[----:B------:R-:W-:-:S05]  /*6040*/  FFMA R32, R223, UR26, R32 ;  /* 0x0000001adf207c23 */ /* 0x000fca0008000020 */
[----:B0-----:R-:W-:Y:S02]  /*6050*/  F2FP.SATFINITE.E4M3.F32.PACK_AB_MERGE_C R33, RZ, R32, RZ ;  /* 0x00000020ff21723e */ /* 0x001fe400048070ff */
[----:B------:R-:W-:-:S03]  /*6060*/  PRMT R32, RZ, 0x7610, R32 ;  /* 0x00007610ff207816 */ /* 0x000fc60000000020 */
[----:B------:R0:W-:Y:S01]  /*6070*/  @!P4 STG.E.U8 desc[UR22][R24.64+0x8], R33 ;  /* 0x000008211800c986 */ /* 0x0001e2000c101116 */
[----:B------:R-:W-:Y:S05]  /*6080*/  @P3 BRA `(.L_x_51) ;  /* 0x0000000000043947 */ /* 0x000fea0003800000 */
[----:B------:R0:W5:Y:S02]  /*6090*/  LDG.E.U8 R32, desc[UR22][R28.64+0x9] ;  /* 0x000009161c207981 */ /* 0x000164000c1e1100 */
.L_x_51:
[----:B------:R-:W-:Y:S05]  /*60a0*/  BSYNC B1 ;  /* 0x0000000000017941 */ /* 0x000fea0003800000 */
.L_x_50:
        /* <DEDUP_REMOVED lines=12> */
.L_x_53:
[----:B------:R-:W-:Y:S05]  /*6170*/  BSYNC B1 ;  /* 0x0000000000017941 */ /* 0x000fea0003800000 */
.L_x_52:
        /* <DEDUP_REMOVED lines=12> */
.L_x_55:
[----:B------:R-:W-:Y:S05]  /*6240*/  BSYNC B1 ;  /* 0x0000000000017941 */ /* 0x000fea0003800000 */
.L_x_54:
        /* <DEDUP_REMOVED lines=12> */
.L_x_57:
[----:B------:R-:W-:Y:S05]  /*6310*/  BSYNC B1 ;  /* 0x0000000000017941 */ /* 0x000fea0003800000 */
.L_x_56:
        /* <DEDUP_REMOVED lines=12> */
.L_x_59:
[----:B------:R-:W-:Y:S05]  /*63e0*/  BSYNC B1 ;  /* 0x0000000000017941 */ /* 0x000fea0003800000 */
.L_x_58:
        /* <DEDUP_REMOVED lines=12> */
.L_x_61:
[----:B------:R-:W-:Y:S05]  /*64b0*/  BSYNC B1 ;  /* 0x0000000000017941 */ /* 0x000fea0003800000 */
.L_x_60:
        /* <DEDUP_REMOVED lines=12> */
.L_x_63:
[----:B------:R-:W-:Y:S05]  /*6580*/  BSYNC B1 ;  /* 0x0000000000017941 */ /* 0x000fea0003800000 */
.L_x_62:
        /* <DEDUP_REMOVED lines=12> */
.L_x_65:
[----:B------:R-:W-:Y:S05]  /*6650*/  BSYNC B1 ;  /* 0x0000000000017941 */ /* 0x000fea0003800000 */
.L_x_64:
        /* <DEDUP_REMOVED lines=12> */
.L_x_67:
[----:B------:R-:W-:Y:S05]  /*6720*/  BSYNC B1 ;  /* 0x0000000000017941 */ /* 0x000fea0003800000 */
.L_x_66:
        /* <DEDUP_REMOVED lines=12> */
.L_x_69:
[----:B------:R-:W-:Y:S05]  /*67f0*/  BSYNC B1 ;  /* 0x0000000000017941 */ /* 0x000fea0003800000 */
.L_x_68:
        /* <DEDUP_REMOVED lines=12> */
.L_x_71:
[----:B------:R-:W-:Y:S05]  /*68c0*/  BSYNC B1 ;  /* 0x0000000000017941 */ /* 0x000fea0003800000 */
.L_x_70:
        /* <DEDUP_REMOVED lines=12> */
.L_x_73:
[----:B------:R-:W-:Y:S05]  /*6990*/  BSYNC B1 ;  /* 0x0000000000017941 */ /* 0x000fea0003800000 */
.L_x_72:
        /* <DEDUP_REMOVED lines=12> */
.L_x_75:
[----:B------:R-:W-:Y:S05]  /*6a60*/  BSYNC B1 ;  /* 0x0000000000017941 */ /* 0x000fea0003800000 */
.L_x_74:
        /* <DEDUP_REMOVED lines=12> */
.L_x_77:
[----:B------:R-:W-:Y:S05]  /*6b30*/  BSYNC B1 ;  /* 0x0000000000017941 */ /* 0x000fea0003800000 */
.L_x_76:
        /* <DEDUP_REMOVED lines=12> */
.L_x_79:
[----:B------:R-:W-:Y:S05]  /*6c00*/  BSYNC B1 ;  /* 0x0000000000017941 */ /* 0x000fea0003800000 */
.L_x_78:
        /* <DEDUP_REMOVED lines=12> */
.L_x_81:
[----:B------:R-:W-:Y:S05]  /*6cd0*/  BSYNC B1 ;  /* 0x0000000000017941 */ /* 0x000fea0003800000 */
.L_x_80:
        /* <DEDUP_REMOVED lines=12> */
.L_x_83:
[----:B------:R-:W-:Y:S05]  /*6da0*/  BSYNC B1 ;  /* 0x0000000000017941 */ /* 0x000fea0003800000 */
.L_x_82:
        /* <DEDUP_REMOVED lines=12> */
.L_x_85:
[----:B------:R-:W-:Y:S05]  /*6e70*/  BSYNC B1 ;  /* 0x0000000000017941 */ /* 0x000fea0003800000 */
.L_x_84:
        /* <DEDUP_REMOVED lines=12> */
.L_x_87:
[----:B------:R-:W-:Y:S05]  /*6f40*/  BSYNC B1 ;  /* 0x0000000000017941 */ /* 0x000fea0003800000 */
.L_x_86:
        /* <DEDUP_REMOVED lines=12> */
.L_x_89:
[----:B------:R-:W-:Y:S05]  /*7010*/  BSYNC B1 ;  /* 0x0000000000017941 */ /* 0x000fea0003800000 */
.L_x_88:
        /* <DEDUP_REMOVED lines=12> */
.L_x_91:
[----:B------:R-:W-:Y:S05]  /*70e0*/  BSYNC B1 ;  /* 0x0000000000017941 */ /* 0x000fea0003800000 */
.L_x_90:
        /* <DEDUP_REMOVED lines=12> */
.L_x_93:
[----:B------:R-:W-:Y:S05]  /*71b0*/  BSYNC B1 ;  /* 0x0000000000017941 */ /* 0x000fea0003800000 */
.L_x_92:
        /* <DEDUP_REMOVED lines=12> */
.L_x_95:
[----:B------:R-:W-:Y:S05]  /*7280*/  BSYNC B1 ;  /* 0x0000000000017941 */ /* 0x000fea0003800000 */
.L_x_94:
        /* <DEDUP_REMOVED lines=12> */
.L_x_97:
[----:B------:R-:W-:Y:S05]  /*7350*/  BSYNC B1 ;  /* 0x0000000000017941 */ /* 0x000fea0003800000 */
.L_x_96:
        /* <DEDUP_REMOVED lines=12> */
.L_x_99:
[----:B------:R-:W-:Y:S05]  /*7420*/  BSYNC B1 ;  /* 0x0000000000017941 */ /* 0x000fea0003800000 */
.L_x_98:
        /* <DEDUP_REMOVED lines=12> */
.L_x_101:
[----:B------:R-:W-:Y:S05]  /*74f0*/  BSYNC B1 ;  /* 0x0000000000017941 */ /* 0x000fea0003800000 */
.L_x_100:
        /* <DEDUP_REMOVED lines=12> */
.L_x_103:
[----:B------:R-:W-:Y:S05]  /*75c0*/  BSYNC B1 ;  /* 0x0000000000017941 */ /* 0x000fea0003800000 */
.L_x_102:
        /* <DEDUP_REMOVED lines=12> */
.L_x_105:
[----:B------:R-:W-:Y:S05]  /*7690*/  BSYNC B1 ;  /* 0x0000000000017941 */ /* 0x000fea0003800000 */
.L_x_104:
        /* <DEDUP_REMOVED lines=12> */
.L_x_107:
[----:B------:R-:W-:Y:S05]  /*7760*/  BSYNC B1 ;  /* 0x0000000000017941 */ /* 0x000fea0003800000 */
.L_x_106:
        /* <DEDUP_REMOVED lines=12> */
.L_x_109:
[----:B------:R-:W-:Y:S05]  /*7830*/  BSYNC B1 ;  /* 0x0000000000017941 */ /* 0x000fea0003800000 */
.L_x_108:
        /* <DEDUP_REMOVED lines=12> */
.L_x_111:
[----:B------:R-:W-:Y:S05]  /*7900*/  BSYNC B1 ;  /* 0x0000000000017941 */ /* 0x000fea0003800000 */
.L_x_110:
        /* <DEDUP_REMOVED lines=12> */
.L_x_113:
[----:B------:R-:W-:Y:S05]  /*79d0*/  BSYNC B1 ;  /* 0x0000000000017941 */ /* 0x000fea0003800000 */
.L_x_112:
        /* <DEDUP_REMOVED lines=12> */
.L_x_115:
[----:B------:R-:W-:Y:S05]  /*7aa0*/  BSYNC B1 ;  /* 0x0000000000017941 */ /* 0x000fea0003800000 */
.L_x_114:
        /* <DEDUP_REMOVED lines=12> */
.L_x_117:
[----:B------:R-:W-:Y:S05]  /*7b70*/  BSYNC B1 ;  /* 0x0000000000017941 */ /* 0x000fea0003800000 */
.L_x_116:
        /* <DEDUP_REMOVED lines=12> */
.L_x_119:
[----:B------:R-:W-:Y:S05]  /*7c40*/  BSYNC B1 ;  /* 0x0000000000017941 */ /* 0x000fea0003800000 */
.L_x_118:
        /* <DEDUP_REMOVED lines=12> */
.L_x_121:
[----:B------:R-:W-:Y:S05]  /*7d10*/  BSYNC B1 ;  /* 0x0000000000017941 */ /* 0x000fea0003800000 */
.L_x_120:
        /* <DEDUP_REMOVED lines=12> */
.L_x_123:
[----:B------:R-:W-:Y:S05]  /*7de0*/  BSYNC B1 ;  /* 0x0000000000017941 */ /* 0x000fea0003800000 */
.L_x_122:
        /* <DEDUP_REMOVED lines=12> */
.L_x_125:
[----:B------:R-:W-:Y:S05]  /*7eb0*/  BSYNC B1 ;  /* 0x0000000000017941 */ /* 0x000fea0003800000 */
.L_x_124:
        /* <DEDUP_REMOVED lines=12> */
.L_x_127:
[----:B------:R-:W-:Y:S05]  /*7f80*/  BSYNC B1 ;  /* 0x0000000000017941 */ /* 0x000fea0003800000 */
.L_x_126:
        /* <DEDUP_REMOVED lines=12> */
.L_x_129:
[----:B------:R-:W-:Y:S05]  /*8050*/  BSYNC B1 ;  /* 0x0000000000017941 */ /* 0x000fea0003800000 */
.L_x_128:
        /* <DEDUP_REMOVED lines=12> */
.L_x_131:
[----:B------:R-:W-:Y:S05]  /*8120*/  BSYNC B1 ;  /* 0x0000000000017941 */ /* 0x000fea0003800000 */
.L_x_130:
        /* <DEDUP_REMOVED lines=12> */
.L_x_133:
[----:B------:R-:W-:Y:S05]  /*81f0*/  BSYNC B1 ;  /* 0x0000000000017941 */ /* 0x000fea0003800000 */
.L_x_132:
        /* <DEDUP_REMOVED lines=12> */
.L_x_135:
[----:B------:R-:W-:Y:S05]  /*82c0*/  BSYNC B1 ;  /* 0x0000000000017941 */ /* 0x000fea0003800000 */
.L_x_134:
        /* <DEDUP_REMOVED lines=12> */
.L_x_137:
[----:B------:R-:W-:Y:S05]  /*8390*/  BSYNC B1 ;  /* 0x0000000000017941 */ /* 0x000fea0003800000 */
.L_x_136:
        /* <DEDUP_REMOVED lines=12> */
.L_x_139:
[----:B------:R-:W-:Y:S05]  /*8460*/  BSYNC B1 ;  /* 0x0000000000017941 */ /* 0x000fea0003800000 */
.L_x_138:
        /* <DEDUP_REMOVED lines=12> */
.L_x_141:
[----:B------:R-:W-:Y:S05]  /*8530*/  BSYNC B1 ;  /* 0x0000000000017941 */ /* 0x000fea0003800000 */
.L_x_140:
        /* <DEDUP_REMOVED lines=12> */
.L_x_143:
[----:B------:R-:W-:Y:S05]  /*8600*/  BSYNC B1 ;  /* 0x0000000000017941 */ /* 0x000fea0003800000 */
.L_x_142:
        /* <DEDUP_REMOVED lines=12> */
.L_x_145:
[----:B------:R-:W-:Y:S05]  /*86d0*/  BSYNC B1 ;  /* 0x0000000000017941 */ /* 0x000fea0003800000 */
.L_x_144:
        /* <DEDUP_REMOVED lines=12> */
.L_x_147:
[----:B------:R-:W-:Y:S05]  /*87a0*/  BSYNC B1 ;  /* 0x0000000000017941 */ /* 0x000fea0003800000 */
.L_x_146:
        /* <DEDUP_REMOVED lines=12> */
.L_x_149:
[----:B------:R-:W-:Y:S05]  /*8870*/  BSYNC B1 ;  /* 0x0000000000017941 */ /* 0x000fea0003800000 */
.L_x_148:
        /* <DEDUP_REMOVED lines=12> */
.L_x_151:
[----:B------:R-:W-:Y:S05]  /*8940*/  BSYNC B1 ;  /* 0x0000000000017941 */ /* 0x000fea0003800000 */
.L_x_150:
        /* <DEDUP_REMOVED lines=12> */
.L_x_153:
[----:B------:R-:W-:Y:S05]  /*8a10*/  BSYNC B1 ;  /* 0x0000000000017941 */ /* 0x000fea0003800000 */
.L_x_152:
        /* <DEDUP_REMOVED lines=12> */
.L_x_155:
[----:B------:R-:W-:Y:S05]  /*8ae0*/  BSYNC B1 ;  /* 0x0000000000017941 */ /* 0x000fea0003800000 */
.L_x_154:
        /* <DEDUP_REMOVED lines=12> */
.L_x_157:
[----:B------:R-:W-:Y:S05]  /*8bb0*/  BSYNC B1 ;  /* 0x0000000000017941 */ /* 0x000fea0003800000 */
.L_x_156:
        /* <DEDUP_REMOVED lines=12> */
.L_x_159:
[----:B------:R-:W-:Y:S05]  /*8c80*/  BSYNC B1 ;  /* 0x0000000000017941 */ /* 0x000fea0003800000 */
.L_x_158:
        /* <DEDUP_REMOVED lines=12> */
.L_x_161:
[----:B------:R-:W-:Y:S05]  /*8d50*/  BSYNC B1 ;  /* 0x0000000000017941 */ /* 0x000fea0003800000 */
.L_x_160:
        /* <DEDUP_REMOVED lines=12> */
.L_x_163:
[----:B------:R-:W-:Y:S05]  /*8e20*/  BSYNC B1 ;  /* 0x0000000000017941 */ /* 0x000fea0003800000 */
.L_x_162:
        /* <DEDUP_REMOVED lines=12> */
.L_x_165:
[----:B------:R-:W-:Y:S05]  /*8ef0*/  BSYNC B1 ;  /* 0x0000000000017941 */ /* 0x000fea0003800000 */
.L_x_164:
        /* <DEDUP_REMOVED lines=12> */
.L_x_167:
[----:B------:R-:W-:Y:S05]  /*8fc0*/  BSYNC B1 ;  /* 0x0000000000017941 */ /* 0x000fea0003800000 */
.L_x_166:
        /* <DEDUP_REMOVED lines=12> */
.L_x_169:
[----:B------:R-:W-:Y:S05]  /*9090*/  BSYNC B1 ;  /* 0x0000000000017941 */ /* 0x000fea0003800000 */
.L_x_168:
        /* <DEDUP_REMOVED lines=12> */
.L_x_171:
[----:B------:R-:W-:Y:S05]  /*9160*/  BSYNC B1 ;  /* 0x0000000000017941 */ /* 0x000fea0003800000 */
.L_x_170:
        /* <DEDUP_REMOVED lines=12> */
.L_x_173:
[----:B------:R-:W-:Y:S05]  /*9230*/  BSYNC B1 ;  /* 0x0000000000017941 */ /* 0x000fea0003800000 */
.L_x_172:
        /* <DEDUP_REMOVED lines=12> */
.L_x_175:
[----:B------:R-:W-:Y:S05]  /*9300*/  BSYNC B1 ;  /* 0x0000000000017941 */ /* 0x000fea0003800000 */
.L_x_174:
        /* <DEDUP_REMOVED lines=12> */
.L_x_177:
[----:B------:R-:W-:Y:S05]  /*93d0*/  BSYNC B1 ;  /* 0x0000000000017941 */ /* 0x000fea0003800000 */
.L_x_176:
        /* <DEDUP_REMOVED lines=12> */
.L_x_179:
[----:B------:R-:W-:Y:S05]  /*94a0*/  BSYNC B1 ;  /* 0x0000000000017941 */ /* 0x000fea0003800000 */
.L_x_178:
        /* <DEDUP_REMOVED lines=12> */
.L_x_181:
[----:B------:R-:W-:Y:S05]  /*9570*/  BSYNC B1 ;  /* 0x0000000000017941 */ /* 0x000fea0003800000 */
.L_x_180:
        /* <DEDUP_REMOVED lines=12> */
.L_x_183:
[----:B------:R-:W-:Y:S05]  /*9640*/  BSYNC B1 ;  /* 0x0000000000017941 */ /* 0x000fea0003800000 */
.L_x_182:
        /* <DEDUP_REMOVED lines=12> */
.L_x_185:
[----:B------:R-:W-:Y:S05]  /*9710*/  BSYNC B1 ;  /* 0x0000000000017941 */ /* 0x000fea0003800000 */
.L_x_184:
        /* <DEDUP_REMOVED lines=12> */
.L_x_187:
[----:B------:R-:W-:Y:S05]  /*97e0*/  BSYNC B1 ;  /* 0x0000000000017941 */ /* 0x000fea0003800000 */
.L_x_186:
        /* <DEDUP_REMOVED lines=12> */
.L_x_189:
[----:B------:R-:W-:Y:S05]  /*98b0*/  BSYNC B1 ;  /* 0x0000000000017941 */ /* 0x000fea0003800000 */
.L_x_188:
        /* <DEDUP_REMOVED lines=12> */
.L_x_191:
[----:B------:R-:W-:Y:S05]  /*9980*/  BSYNC B1 ;  /* 0x0000000000017941 */ /* 0x000fea0003800000 */
.L_x_190:
        /* <DEDUP_REMOVED lines=12> */
.L_x_193:
[----:B------:R-:W-:Y:S05]  /*9a50*/  BSYNC B1 ;  /* 0x0000000000017941 */ /* 0x000fea0003800000 */
.L_x_192:
[----:B-----5:R-:W-:Y:S01]  /*9a60*/  LOP3.LUT R32, R32, 0xff, RZ, 0xc0, !PT ;  /* 0x000000ff20207812 */ /* 0x020fe200078ec0ff */
[----:B------:R-:W-:Y:S01]  /*9a70*/  BSSY B1, `(.L_x_194) ;  /* 0x000000b000017945 */ /* 0x000fe20003800000 */
[----:B------:R-:W-:Y:S02]  /*9a80*/  ISETP.LT.OR P3, PT, R34, 0x9a, !P1 ;  /* 0x0000009a2200780c */ /* 0x000fe40004f61670 */
[----:B------:R-:W-:-:S05]  /*9a90*/  F2FP.F16.E4M3.UNPACK_B R32, R32 ;  /* 0x00000020ff20723e */ /* 0x000fca00020006ff */
[----:B------:R-:W-:-:S05]  /*9aa0*/  HADD2.F32 R32, -RZ, R32.H0_H0 ;  /* 0x20000020ff207230 */ /* 0x000fca0000004100 */
[----:B------:R-:W-:-:S04]  /*9ab0*/  FMUL R32, R32, UR27 ;  /* 0x0000001b20207c20 */ /* 0x000fc80008400000 */
[----:B------:R-:W-:Y:S01]  /*9ac0*/  FFMA R32, R23, UR26, R32 ;  /* 0x0000001a17207c23 */ /* 0x000fe20008000020 */
[----:B------:R-:W-:-:S04]  /*9ad0*/  PRMT R23, RZ, 0x7610, R23 ;  /* 0x00007610ff177816 */ /* 0x000fc80000000017 */
[----:B0-----:R-:W-:-:S05]  /*9ae0*/  F2FP.SATFINITE.E4M3.F32.PACK_AB_MERGE_C R33, RZ, R32, RZ ;  /* 0x00000020ff21723e */ /* 0x001fca00048070ff */
[----:B------:R0:W-:Y:S01]  /*9af0*/  @!P4 STG.E.U8 desc[UR22][R24.64+0x98], R33 ;  /* 0x000098211800c986 */ /* 0x0001e2000c101116 */
[----:B------:R-:W-:Y:S05]  /*9b00*/  @P3 BRA `(.L_x_195) ;  /* 0x0000000000043947 */ /* 0x000fea0003800000 */
[----:B------:R0:W5:Y:S02]  /*9b10*/  LDG.E.U8 R23, desc[UR22][R28.64+0x99] ;  /* 0x000099161c177981 */ /* 0x000164000c1e1100 */
.L_x_195:
[----:B------:R-:W-:Y:S05]  /*9b20*/  BSYNC B1 ;  /* 0x0000000000017941 */ /* 0x000fea0003800000 */
.L_x_194:
        /* <DEDUP_REMOVED lines=8> */
[----:B------:R-:W-:-:S05]  /*9bb0*/  F2FP.SATFINITE.E4M3.F32.PACK_AB_MERGE_C R23, RZ, R23, RZ ;  /* 0x00000017ff17723e */ /* 0x000fca00048070ff */
[----:B------:R0:W-:Y:S01]  /*9bc0*/  @!P3 STG.E.U8 desc[UR22][R24.64+0x99], R23 ;  /* 0x000099171800b986 */ /* 0x0001e2000c101116 */
[----:B------:R-:W-:Y:S05]  /*9bd0*/  @P4 BRA `(.L_x_197) ;  /* 0x0000000000044947 */ /* 0x000fea0003800000 */
[----:B------:R0:W5:Y:S02]  /*9be0*/  LDG.E.U8 R22, desc[UR22][R30.64+0x98] ;  /* 0x000098161e167981 */ /* 0x000164000c1e1100 */
.L_x_197:
[----:B------:R-:W-:Y:S05]  /*9bf0*/  BSYNC B1 ;  /* 0x0000000000017941 */ /* 0x000fea0003800000 */
.L_x_196:
        /* <DEDUP_REMOVED lines=12> */
.L_x_199:
[----:B------:R-:W-:Y:S05]  /*9cc0*/  BSYNC B1 ;  /* 0x0000000000017941 */ /* 0x000fea0003800000 */
.L_x_198:
        /* <DEDUP_REMOVED lines=12> */
.L_x_201:
[----:B------:R-:W-:Y:S05]  /*9d90*/  BSYNC B1 ;  /* 0x0000000000017941 */ /* 0x000fea0003800000 */
.L_x_200:
        /* <DEDUP_REMOVED lines=12> */
.L_x_203:
[----:B------:R-:W-:Y:S05]  /*9e60*/  BSYNC B1 ;  /* 0x0000000000017941 */ /* 0x000fea0003800000 */
.L_x_202:
        /* <DEDUP_REMOVED lines=12> */
.L_x_205:
[----:B------:R-:W-:Y:S05]  /*9f30*/  BSYNC B1 ;  /* 0x0000000000017941 */ /* 0x000fea0003800000 */
.L_x_204:
        /* <DEDUP_REMOVED lines=12> */
.L_x_207:
[----:B------:R-:W-:Y:S05]  /*a000*/  BSYNC B1 ;  /* 0x0000000000017941 */ /* 0x000fea0003800000 */
.L_x_206:
        /* <DEDUP_REMOVED lines=12> */
.L_x_209:
[----:B------:R-:W-:Y:S05]  /*a0d0*/  BSYNC B1 ;  /* 0x0000000000017941 */ /* 0x000fea0003800000 */
.L_x_208:
        /* <DEDUP_REMOVED lines=12> */
.L_x_211:
[----:B------:R-:W-:Y:S05]  /*a1a0*/  BSYNC B1 ;  /* 0x0000000000017941 */ /* 0x000fea0003800000 */
.L_x_210:
        /* <DEDUP_REMOVED lines=12> */
.L_x_213:
[----:B------:R-:W-:Y:S05]  /*a270*/  BSYNC B1 ;  /* 0x0000000000017941 */ /* 0x000fea0003800000 */
.L_x_212:
        /* <DEDUP_REMOVED lines=12> */
.L_x_215:
[----:B------:R-:W-:Y:S05]  /*a340*/  BSYNC B1 ;  /* 0x0000000000017941 */ /* 0x000fea0003800000 */
.L_x_214:
        /* <DEDUP_REMOVED lines=12> */
.L_x_217:
[----:B------:R-:W-:Y:S05]  /*a410*/  BSYNC B1 ;  /* 0x0000000000017941 */ /* 0x000fea0003800000 */
.L_x_216:
        /* <DEDUP_REMOVED lines=12> */
.L_x_219:
[----:B------:R-:W-:Y:S05]  /*a4e0*/  BSYNC B1 ;  /* 0x0000000000017941 */ /* 0x000fea0003800000 */
.L_x_218:
        /* <DEDUP_REMOVED lines=12> */
.L_x_221:
[----:B------:R-:W-:Y:S05]  /*a5b0*/  BSYNC B1 ;  /* 0x0000000000017941 */ /* 0x000fea0003800000 */
.L_x_220:
        /* <DEDUP_REMOVED lines=12> */
.L_x_223:
[----:B------:R-:W-:Y:S05]  /*a680*/  BSYNC B1 ;  /* 0x0000000000017941 */ /* 0x000fea0003800000 */
.L_x_222:
        /* <DEDUP_REMOVED lines=12> */
.L_x_225:
[----:B------:R-:W-:Y:S05]  /*a750*/  BSYNC B1 ;  /* 0x0000000000017941 */ /* 0x000fea0003800000 */
.L_x_224:
        /* <DEDUP_REMOVED lines=12> */
.L_x_227:
[----:B------:R-:W-:Y:S05]  /*a820*/  BSYNC B1 ;  /* 0x0000000000017941 */ /* 0x000fea0003800000 */
.L_x_226:
        /* <DEDUP_REMOVED lines=12> */
.L_x_229:
[----:B------:R-:W-:Y:S05]  /*a8f0*/  BSYNC B1 ;  /* 0x0000000000017941 */ /* 0x000fea0003800000 */
.L_x_228:
        /* <DEDUP_REMOVED lines=12> */
.L_x_231:
[----:B------:R-:W-:Y:S05]  /*a9c0*/  BSYNC B1 ;  /* 0x0000000000017941 */ /* 0x000fea0003800000 */
.L_x_230:
        /* <DEDUP_REMOVED lines=12> */
.L_x_233:
[----:B------:R-:W-:Y:S05]  /*aa90*/  BSYNC B1 ;  /* 0x0000000000017941 */ /* 0x000fea0003800000 */
.L_x_232:
        /* <DEDUP_REMOVED lines=12> */
.L_x_235:
[----:B------:R-:W-:Y:S05]  /*ab60*/  BSYNC B1 ;  /* 0x0000000000017941 */ /* 0x000fea0003800000 */
.L_x_234:
        /* <DEDUP_REMOVED lines=12> */
.L_x_237:
[----:B------:R-:W-:Y:S05]  /*ac30*/  BSYNC B1 ;  /* 0x0000000000017941 */ /* 0x000fea0003800000 */
.L_x_236:
[----:B-----5:R-:W-:Y:S01]  /*ac40*/  LOP3.LUT R2, R2, 0xff, RZ, 0xc0, !PT ;  /* 0x000000ff02027812 */ /* 0x020fe200078ec0ff */
[----:B------:R-:W-:Y:S01]  /*ac50*/  BSSY B1, `(.L_x_238) ;  /* 0x000000b000017945 */ /* 0x000fe20003800000 */
[----:B------:R-:W-:Y:S02]  /*ac60*/  ISETP.LT.OR P3, PT, R34, 0xc2, !P2 ;  /* 0x000000c22200780c */ /* 0x000fe40005761670 */
[----:B------:R-:W-:-:S05]  /*ac70*/  F2FP.F16.E4M3.UNPACK_B R2, R2 ;  /* 0x00000002ff02723e */ /* 0x000fca00020006ff */
[----:B------:R-:W-:-:S05]  /*ac80*/  HADD2.F32 R2, -RZ, R2.H0_H0 ;  /* 0x20000002ff027230 */ /* 0x000fca0000004100 */
[----:B0-----:R-:W-:-:S04]  /*ac90*/  FMUL R3, R2, UR27 ;  /* 0x0000001b02037c20 */ /* 0x001fc80008400000 */
[----:B------:R-:W-:Y:S01]  /*aca0*/  FFMA R3, R0, UR26, R3 ;  /* 0x0000001a00037c23 */ /* 0x000fe20008000003 */
[----:B------:R-:W-:-:S04]  /*acb0*/  PRMT R0, RZ, 0x7610, R0 ;  /* 0x00007610ff007816 */ /* 0x000fc80000000000 */
[----:B------:R-:W-:-:S05]  /*acc0*/  F2FP.SATFINITE.E4M3.F32.PACK_AB_MERGE_C R3, RZ, R3, RZ ;  /* 0x00000003ff03723e */ /* 0x000fca00048070ff */
[----:B------:R0:W-:Y:S01]  /*acd0*/  @!P4 STG.E.U8 desc[UR22][R26.64+0xc0], R3 ;  /* 0x0000c0031a00c986 */ /* 0x0001e2000c101116 */
[----:B------:R-:W-:Y:S05]  /*ace0*/  @P3 BRA `(.L_x_239) ;  /* 0x0000000000043947 */ /* 0x000fea0003800000 */
[----:B------:R0:W5:Y:S02]  /*acf0*/  LDG.E.U8 R0, desc[UR22][R30.64+0xc1] ;  /* 0x0000c1161e007981 */ /* 0x000164000c1e1100 */
.L_x_239:
[----:B------:R-:W-:Y:S05]  /*ad00*/  BSYNC B1 ;  /* 0x0000000000017941 */ /* 0x000fea0003800000 */
.L_x_238:
[----:B------:R-:W2:Y:S01]  /*ad10*/  LDL.LU R2, [R1] ;  /* 0x0000000001027983 */ /* 0x000ea20000300800 */
[----:B-----5:R-:W-:Y:S01]  /*ad20*/  LOP3.LUT R0, R0, 0xff, RZ, 0xc0, !PT ;  /* 0x000000ff00007812 */ /* 0x020fe200078ec0ff */
[----:B------:R-:W-:Y:S01]  /*ad30*/  BSSY B1, `(.L_x_240) ;  /* 0x000000b000017945 */ /* 0x000fe20003800000 */
[----:B------:R-:W-:Y:S02]  /*ad40*/  ISETP.LT.OR P4, PT, R34, 0xc9, !P1 ;  /* 0x000000c92200780c */ /* 0x000fe40004f81670 */
[----:B------:R-:W-:-:S05]  /*ad50*/  F2FP.F16.E4M3.UNPACK_B R0, R0 ;  /* 0x00000000ff00723e */ /* 0x000fca00020006ff */
[----:B------:R-:W-:-:S05]  /*ad60*/  HADD2.F32 R0, -RZ, R0.H0_H0 ;  /* 0x20000000ff007230 */ /* 0x000fca0000004100 */
[----:B------:R-:W-:-:S04]  /*ad70*/  FMUL R0, R0, UR27 ;  /* 0x0000001b00007c20 */ /* 0x000fc80008400000 */
[----:B--2---:R-:W-:-:S05]  /*ad80*/  FFMA R0, R2, UR26, R0 ;  /* 0x0000001a02007c23 */ /* 0x004fca0008000000 */
[----:B0-----:R-:W-:Y:S02]  /*ad90*/  F2FP.SATFINITE.E4M3.F32.PACK_AB_MERGE_C R3, RZ, R0, RZ ;  /* 0x00000000ff03723e */ /* 0x001fe400048070ff */
[----:B------:R-:W-:-:S03]  /*ada0*/  PRMT R0, RZ, 0x7610, R0 ;  /* 0x00007610ff007816 */ /* 0x000fc60000000000 */
[----:B------:R0:W-:Y:S01]  /*adb0*/  @!P3 STG.E.U8 desc[UR22][R26.64+0xc1], R3 ;  /* 0x0000c1031a00b986 */ /* 0x0001e2000c101116 */
[----:B------:R-:W-:Y:S05]  /*adc0*/  @P4 BRA `(.L_x_241) ;  /* 0x0000000000044947 */ /* 0x000fea0003800000 */
[----:B------:R2:W5:Y:S02]  /*add0*/  LDG.E.U8 R0, desc[UR22][R28.64+0xc8] ;  /* 0x0000c8161c007981 */ /* 0x000564000c1e1100 */
.L_x_241:
[----:B------:R-:W-:Y:S05]  /*ade0*/  BSYNC B1 ;  /* 0x0000000000017941 */ /* 0x000fea0003800000 */
.L_x_240:
[----:B------:R-:W3:Y:S01]  /*adf0*/  LDL.LU R2, [R1+0x4] ;  /* 0x0000040001027983 */ /* 0x000ee20000300800 */
[----:B-----5:R-:W-:Y:S01]  /*ae00*/  LOP3.LUT R0, R0, 0xff, RZ, 0xc0, !PT ;  /* 0x000000ff00007812 */ /* 0x020fe200078ec0ff */
[----:B------:R-:W-:Y:S01]  /*ae10*/  BSSY B1, `(.L_x_242) ;  /* 0x000000b000017945 */ /* 0x000fe20003800000 */
[----:B------:R-:W-:Y:S02]  /*ae20*/  ISETP.LT.OR P3, PT, R34, 0xca, !P1 ;  /* 0x000000ca2200780c */ /* 0x000fe40004f61670 */
[----:B------:R-:W-:-:S05]  /*ae30*/  F2FP.F16.E4M3.UNPACK_B R0, R0 ;  /* 0x00000000ff00723e */ /* 0x000fca00020006ff */
[----:B------:R-:W-:-:S05]  /*ae40*/  HADD2.F32 R0, -RZ, R0.H0_H0 ;  /* 0x20000000ff007230 */ /* 0x000fca0000004100 */
[----:B------:R-:W-:-:S04]  /*ae50*/  FMUL R0, R0, UR27 ;  /* 0x0000001b00007c20 */ /* 0x000fc80008400000 */
[----:B---3--:R-:W-:-:S05]  /*ae60*/  FFMA R0, R2, UR26, R0 ;  /* 0x0000001a02007c23 */ /* 0x008fca0008000000 */
[----:B0-----:R-:W-:Y:S02]  /*ae70*/  F2FP.SATFINITE.E4M3.F32.PACK_AB_MERGE_C R3, RZ, R0, RZ ;  /* 0x00000000ff03723e */ /* 0x001fe400048070ff */
[----:B------:R-:W-:-:S03]  /*ae80*/  PRMT R0, RZ, 0x7610, R0 ;  /* 0x00007610ff007816 */ /* 0x000fc60000000000 */
[----:B------:R0:W-:Y:S01]  /*ae90*/  @!P4 STG.E.U8 desc[UR22][R24.64+0xc8], R3 ;  /* 0x0000c8031800c986 */ /* 0x0001e2000c101116 */
[----:B------:R-:W-:Y:S05]  /*aea0*/  @P3 BRA `(.L_x_243) ;  /* 0x0000000000043947 */ /* 0x000fea0003800000 */
[----:B------:R3:W5:Y:S02]  /*aeb0*/  LDG.E.U8 R0, desc[UR22][R28.64+0xc9] ;  /* 0x0000c9161c007981 */ /* 0x000764000c1e1100 */
.L_x_243:
[----:B------:R-:W-:Y:S05]  /*aec0*/  BSYNC B1 ;  /* 0x0000000000017941 */ /* 0x000fea0003800000 */
.L_x_242:
[----:B------:R-:W2:Y:S01]  /*aed0*/  LDL.LU R2, [R1+0x8] ;  /* 0x0000080001027983 */ /* 0x000ea20000300800 */
        /* <DEDUP_REMOVED lines=12> */
.L_x_245:
[----:B------:R-:W-:Y:S05]  /*afa0*/  BSYNC B1 ;  /* 0x0000000000017941 */ /* 0x000fea0003800000 */
.L_x_244:
        /* <DEDUP_REMOVED lines=13> */
.L_x_247:
[----:B------:R-:W-:Y:S05]  /*b080*/  BSYNC B1 ;  /* 0x0000000000017941 */ /* 0x000fea0003800000 */
.L_x_246:
        /* <DEDUP_REMOVED lines=13> */
.L_x_249:
[----:B------:R-:W-:Y:S05]  /*b160*/  BSYNC B1 ;  /* 0x0000000000017941 */ /* 0x000fea0003800000 */
.L_x_248:
        /* <DEDUP_REMOVED lines=13> */
.L_x_251:
[----:B------:R-:W-:Y:S05]  /*b240*/  BSYNC B1 ;  /* 0x0000000000017941 */ /* 0x000fea0003800000 */
.L_x_250:
        /* <DEDUP_REMOVED lines=13> */
.L_x_253:
[----:B------:R-:W-:Y:S05]  /*b320*/  BSYNC B1 ;  /* 0x0000000000017941 */ /* 0x000fea0003800000 */
.L_x_252:
        /* <DEDUP_REMOVED lines=13> */
.L_x_255:
[----:B------:R-:W-:Y:S05]  /*b400*/  BSYNC B1 ;  /* 0x0000000000017941 */ /* 0x000fea0003800000 */
.L_x_254:
        /* <DEDUP_REMOVED lines=13> */
.L_x_257:
[----:B------:R-:W-:Y:S05]  /*b4e0*/  BSYNC B1 ;  /* 0x0000000000017941 */ /* 0x000fea0003800000 */
.L_x_256:
        /* <DEDUP_REMOVED lines=13> */
.L_x_259:
[----:B------:R-:W-:Y:S05]  /*b5c0*/  BSYNC B1 ;  /* 0x0000000000017941 */ /* 0x000fea0003800000 */
.L_x_258:
        /* <DEDUP_REMOVED lines=13> */
.L_x_261:
[----:B------:R-:W-:Y:S05]  /*b6a0*/  BSYNC B1 ;  /* 0x0000000000017941 */ /* 0x000fea0003800000 */
.L_x_260:
        /* <DEDUP_REMOVED lines=13> */
.L_x_263:
[----:B------:R-:W-:Y:S05]  /*b780*/  BSYNC B1 ;  /* 0x0000000000017941 */ /* 0x000fea0003800000 */
.L_x_262:
        /* <DEDUP_REMOVED lines=13> */
.L_x_265:
[----:B------:R-:W-:Y:S05]  /*b860*/  BSYNC B1 ;  /* 0x0000000000017941 */ /* 0x000fea0003800000 */
.L_x_264:
        /* <DEDUP_REMOVED lines=13> */
.L_x_267:
[----:B------:R-:W-:Y:S05]  /*b940*/  BSYNC B1 ;  /* 0x0000000000017941 */ /* 0x000fea0003800000 */
.L_x_266:
        /* <DEDUP_REMOVED lines=13> */
.L_x_269:
[----:B------:R-:W-:Y:S05]  /*ba20*/  BSYNC B1 ;  /* 0x0000000000017941 */ /* 0x000fea0003800000 */
.L_x_268:
        /* <DEDUP_REMOVED lines=13> */
.L_x_271:
[----:B------:R-:W-:Y:S05]  /*bb00*/  BSYNC B1 ;  /* 0x0000000000017941 */ /* 0x000fea0003800000 */
.L_x_270:
        /* <DEDUP_REMOVED lines=13> */
.L_x_273:
[----:B------:R-:W-:Y:S05]  /*bbe0*/  BSYNC B1 ;  /* 0x0000000000017941 */ /* 0x000fea0003800000 */
.L_x_272:
        /* <DEDUP_REMOVED lines=13> */
.L_x_275:
[----:B------:R-:W-:Y:S05]  /*bcc0*/  BSYNC B1 ;  /* 0x0000000000017941 */ /* 0x000fea0003800000 */
.L_x_274:
        /* <DEDUP_REMOVED lines=13> */
.L_x_277:
[----:B------:R-:W-:Y:S05]  /*bda0*/  BSYNC B1 ;  /* 0x0000000000017941 */ /* 0x000fea0003800000 */
.L_x_276:
        /* <DEDUP_REMOVED lines=13> */
.L_x_279:
[----:B------:R-:W-:Y:S05]  /*be80*/  BSYNC B1 ;  /* 0x0000000000017941 */ /* 0x000fea0003800000 */
.L_x_278:
        /* <DEDUP_REMOVED lines=13> */
.L_x_281:
[----:B------:R-:W-:Y:S05]  /*bf60*/  BSYNC B1 ;  /* 0x0000000000017941 */ /* 0x000fea0003800000 */
.L_x_280:
        /* <DEDUP_REMOVED lines=13> */
.L_x_283:
[----:B------:R-:W-:Y:S05]  /*c040*/  BSYNC B1 ;  /* 0x0000000000017941 */ /* 0x000fea0003800000 */
.L_x_282:
        /* <DEDUP_REMOVED lines=13> */
.L_x_285:
[----:B------:R-:W-:Y:S05]  /*c120*/  BSYNC B1 ;  /* 0x0000000000017941 */ /* 0x000fea0003800000 */
.L_x_284:
        /* <DEDUP_REMOVED lines=13> */
.L_x_287:
[----:B------:R-:W-:Y:S05]  /*c200*/  BSYNC B1 ;  /* 0x0000000000017941 */ /* 0x000fea0003800000 */
.L_x_286:
        /* <DEDUP_REMOVED lines=13> */
.L_x_289:
[----:B------:R-:W-:Y:S05]  /*c2e0*/  BSYNC B1 ;  /* 0x0000000000017941 */ /* 0x000fea0003800000 */
.L_x_288:
        /* <DEDUP_REMOVED lines=13> */
.L_x_291:
[----:B------:R-:W-:Y:S05]  /*c3c0*/  BSYNC B1 ;  /* 0x0000000000017941 */ /* 0x000fea0003800000 */
.L_x_290:
        /* <DEDUP_REMOVED lines=13> */
.L_x_293:
[----:B------:R-:W-:Y:S05]  /*c4a0*/  BSYNC B1 ;  /* 0x0000000000017941 */ /* 0x000fea0003800000 */
.L_x_292:
        /* <DEDUP_REMOVED lines=13> */
.L_x_295:
[----:B------:R-:W-:Y:S05]  /*c580*/  BSYNC B1 ;  /* 0x0000000000017941 */ /* 0x000fea0003800000 */
.L_x_294:
[----:B------:R-:W-:Y:S05]  /*c590*/  @P2 BRA `(.L_x_296) ;  /* 0x0000002000a02947 */ /* 0x000fea0003800000 */
[----:B------:R-:W2:Y:S01]  /*c5a0*/  LDL.LU R2, [R1+0x70] ;  /* 0x0000700001027983 */ /* 0x000ea20000300800 */
[----:B-----5:R-:W-:-:S04]  /*c5b0*/  LOP3.LUT R0, R0, 0xff, RZ, 0xc0, !PT ;  /* 0x000000ff00007812 */ /* 0x020fc800078ec0ff */
[----:B------:R-:W-:-:S05]  /*c5c0*/  F2FP.F16.E4M3.UNPACK_B R0, R0 ;  /* 0x00000000ff00723e */ /* 0x000fca00020006ff */
[----:B------:R-:W-:-:S05]  /*c5d0*/  HADD2.F32 R0, -RZ, R0.H0_H0 ;  /* 0x20000000ff007230 */ /* 0x000fca0000004100 */
[----:B------:R-:W-:-:S04]  /*c5e0*/  FMUL R0, R0, UR27 ;  /* 0x0000001b00007c20 */ /* 0x000fc80008400000 */
[----:B--2---:R-:W-:-:S05]  /*c5f0*/  FFMA R0, R2, UR26, R0 ;  /* 0x0000001a02007c23 */ /* 0x004fca0008000000 */
[----:B0-----:R-:W-:-:S05]  /*c600*/  F2FP.SATFINITE.E4M3.F32.PACK_AB_MERGE_C R3, RZ, R0, RZ ;  /* 0x00000000ff03723e */ /* 0x001fca00048070ff */
[----:B------:R0:W-:Y:S01]  /*c610*/  STG.E.U8 desc[UR22][R26.64+0xf9], R3 ;  /* 0x0000f9031a007986 */ /* 0x0001e2000c101116 */
[----:B------:R-:W-:Y:S05]  /*c620*/  BRA `(.L_x_296) ;  /* 0x00000020007c7947 */ /* 0x000fea0003800000 */
.L_x_39:
[----:B------:R-:W-:Y:S01]  /*c630*/  ISETP.GE.AND P2, PT, R39, 0x1, PT ;  /* 0x000000012700780c */ /* 0x000fe20003f46270 */
[----:B------:R-:W-:Y:S01]  /*c640*/  FMUL R227, R227, UR26 ;  /* 0x0000001ae3e37c20 */ /* 0x000fe20008400000 */
[----:B------:R-:W-:Y:S01]  /*c650*/  FMUL R226, R226, UR26 ;  /* 0x0000001ae2e27c20 */ /* 0x000fe20008400000 */
[----:B------:R-:W-:Y:S02]  /*c660*/  ISETP.GE.AND P1, PT, R39, 0x9, PT ;  /* 0x000000092700780c */ /* 0x000fe40003f26270 */
[C---:B------:R-:W-:Y:S02]  /*c670*/  ISETP.LT.OR P4, PT, R34.reuse, 0x1, !P2 ;  /* 0x000000012200780c */ /* 0x040fe40005781670 */
[----:B------:R-:W-:Y:S02]  /*c680*/  ISETP.LT.OR P5, PT, R34, 0x2, !P2 ;  /* 0x000000022200780c */ /* 0x000fe400057a1670 */
[----:B------:R-:W-:Y:S02]  /*c690*/  F2FP.SATFINITE.E4M3.F32.PACK_AB_MERGE_C R227, RZ, R227, RZ ;  /* 0x000000e3ffe3723e */ /* 0x000fe400048070ff */
[----:B------:R-:W-:-:S02]  /*c6a0*/  F2FP.SATFINITE.E4M3.F32.PACK_AB_MERGE_C R29, RZ, R226, RZ ;  /* 0x000000e2ff1d723e */ /* 0x000fc400048070ff */
[C---:B------:R-:W-:Y:S01]  /*c6b0*/  ISETP.LT.OR P3, PT, R34.reuse, 0x1, !P1 ;  /* 0x000000012200780c */ /* 0x040fe20004f61670 */
[----:B------:R-:W-:Y:S01]  /*c6c0*/  FMUL R225, R225, UR26 ;  /* 0x0000001ae1e17c20 */ /* 0x000fe20008400000 */
[----:B------:R-:W-:Y:S01]  /*c6d0*/  ISETP.LT.OR P6, PT, R34, 0xa, !P2 ;  /* 0x0000000a2200780c */ /* 0x000fe200057c1670 */
[----:B------:R-:W-:Y:S01]  /*c6e0*/  FMUL R224, R224, UR26 ;  /* 0x0000001ae0e07c20 */ /* 0x000fe20008400000 */
[----:B------:R-:W-:Y:S01]  /*c6f0*/  FMUL R222, R222, UR26 ;  /* 0x0000001adede7c20 */ /* 0x000fe20008400000 */
[----:B------:R-:W-:Y:S01]  /*c700*/  @!P4 STG.E.U8 desc[UR22][R24.64], R227 ;  /* 0x000000e31800c986 */ /* 0x000fe2000c101116 */
[----:B------:R-:W-:-:S03]  /*c710*/  ISETP.LT.OR P4, PT, R34, 0x2, !P1 ;  /* 0x000000022200780c */ /* 0x000fc60004f81670 */
[----:B------:R1:W-:Y:S01]  /*c720*/  @!P5 STG.E.U8 desc[UR22][R24.64+0x1], R29 ;  /* 0x0000011d1800d986 */ /* 0x0003e2000c101116 */
[----:B------:R-:W-:Y:S01]  /*c730*/  ISETP.LT.OR P5, PT, R34, 0x9, !P2 ;  /* 0x000000092200780c */ /* 0x000fe200057a1670 */
[----:B------:R-:W-:Y:S01]  /*c740*/  FMUL R223, R223, UR26 ;  /* 0x0000001adfdf7c20 */ /* 0x000fe20008400000 */
[----:B------:R-:W-:Y:S01]  /*c750*/  F2FP.SATFINITE.E4M3.F32.PACK_AB_MERGE_C R225, RZ, R225, RZ ;  /* 0x000000e1ffe1723e */ /* 0x000fe200048070ff */
[----:B------:R-:W-:Y:S01]  /*c760*/  FMUL R221, R221, UR26 ;  /* 0x0000001adddd7c20 */ /* 0x000fe20008400000 */
[----:B------:R-:W-:Y:S01]  /*c770*/  F2FP.SATFINITE.E4M3.F32.PACK_AB_MERGE_C R31, RZ, R224, RZ ;  /* 0x000000e0ff1f723e */ /* 0x000fe200048070ff */
[----:B------:R-:W-:Y:S01]  /*c780*/  FMUL R220, R220, UR26 ;  /* 0x0000001adcdc7c20 */ /* 0x000fe20008400000 */
[----:B------:R-:W-:Y:S01]  /*c790*/  F2FP.SATFINITE.E4M3.F32.PACK_AB_MERGE_C R223, RZ, R223, RZ ;  /* 0x000000dfffdf723e */ /* 0x000fe200048070ff */
[----:B------:R-:W-:Y:S01]  /*c7a0*/  @!P3 STG.E.U8 desc[UR22][R26.64], R225 ;  /* 0x000000e11a00b986 */ /* 0x000fe2000c101116 */
[----:B-1----:R-:W-:-:S03]  /*c7b0*/  F2FP.SATFINITE.E4M3.F32.PACK_AB_MERGE_C R29, RZ, R222, RZ ;  /* 0x000000deff1d723e */ /* 0x002fc600048070ff */
[----:B------:R1:W-:Y:S01]  /*c7c0*/  @!P4 STG.E.U8 desc[UR22][R26.64+0x1], R31 ;  /* 0x0000011f1a00c986 */ /* 0x0003e2000c101116 */
[C---:B------:R-:W-:Y:S02]  /*c7d0*/  ISETP.LT.OR P3, PT, R34.reuse, 0x9, !P1 ;  /* 0x000000092200780c */ /* 0x040fe40004f61670 */
[C---:B------:R-:W-:Y:S01]  /*c7e0*/  ISETP.LT.OR P4, PT, R34.reuse, 0xa, !P1 ;  /* 0x0000000a2200780c */ /* 0x040fe20004f81670 */
[----:B------:R2:W-:Y:S01]  /*c7f0*/  @!P6 STG.E.U8 desc[UR22][R24.64+0x9], R29 ;  /* 0x0000091d1800e986 */ /* 0x0005e2000c101116 */
[----:B------:R-:W-:Y:S01]  /*c800*/  ISETP.LT.OR P6, PT, R34, 0x12, !P2 ;  /* 0x000000122200780c */ /* 0x000fe200057c1670 */
[----:B------:R-:W-:Y:S02]  /*c810*/  FMUL R218, R218, UR26 ;  /* 0x0000001adada7c20 */ /* 0x000fe40008400000 */
[----:B------:R-:W-:Y:S01]  /*c820*/  @!P5 STG.E.U8 desc[UR22][R24.64+0x8], R223 ;  /* 0x000008df1800d986 */ /* 0x000fe2000c101116 */
[----:B------:R-:W-:-:S03]  /*c830*/  ISETP.LT.OR P5, PT, R34, 0x11, !P2 ;  /* 0x000000112200780c */ /* 0x000fc600057a1670 */
[----:B------:R-:W4:Y:S01]  /*c840*/  LDL.LU R226, [R1+0xc] ;  /* 0x00000c0001e27983 */ /* 0x000f220000300800 */
[----:B------:R-:W-:Y:S01]  /*c850*/  F2FP.SATFINITE.E4M3.F32.PACK_AB_MERGE_C R221, RZ, R221, RZ ;  /* 0x000000ddffdd723e */ /* 0x000fe200048070ff */
[----:B------:R-:W-:Y:S01]  /*c860*/  FMUL R219, R219, UR26 ;  /* 0x0000001adbdb7c20 */ /* 0x000fe20008400000 */
[----:B-1----:R-:W-:Y:S01]  /*c870*/  F2FP.SATFINITE.E4M3.F32.PACK_AB_MERGE_C R31, RZ, R220, RZ ;  /* 0x000000dcff1f723e */ /* 0x002fe200048070ff */
[----:B------:R-:W3:Y:S01]  /*c880*/  LDL.LU R227, [R1+0x8] ;  /* 0x0000080001e37983 */ /* 0x000ee20000300800 */
[----:B--2---:R-:W-:-:S03]  /*c890*/  F2FP.SATFINITE.E4M3.F32.PACK_AB_MERGE_C R29, RZ, R218, RZ ;  /* 0x000000daff1d723e */ /* 0x004fc600048070ff */
[----:B------:R-:W2:Y:S04]  /*c8a0*/  LDL.LU R225, [R1+0x4] ;  /* 0x0000040001e17983 */ /* 0x000ea80000300800 */
[----:B------:R-:W3:Y:S01]  /*c8b0*/  LDL.LU R224, [R1] ;  /* 0x0000000001e07983 */ /* 0x000ee20000300800 */
[----:B------:R-:W-:-:S03]  /*c8c0*/  F2FP.SATFINITE.E4M3.F32.PACK_AB_MERGE_C R219, RZ, R219, RZ ;  /* 0x000000dbffdb723e */ /* 0x000fc600048070ff */
[----:B------:R-:W-:Y:S01]  /*c8d0*/  @!P3 STG.E.U8 desc[UR22][R26.64+0x8], R221 ;  /* 0x000008dd1a00b986 */ /* 0x000fe2000c101116 */
[----:B------:R-:W-:-:S03]  /*c8e0*/  ISETP.LT.OR P3, PT, R34, 0x11, !P1 ;  /* 0x000000112200780c */ /* 0x000fc60004f61670 */
[----:B------:R1:W-:Y:S01]  /*c8f0*/  @!P4 STG.E.U8 desc[UR22][R26.64+0x9], R31 ;  /* 0x0000091f1a00c986 */ /* 0x0003e2000c101116 */
[----:B------:R-:W-:-:S03]  /*c900*/  ISETP.LT.OR P4, PT, R34, 0x12, !P1 ;  /* 0x000000122200780c */ /* 0x000fc60004f81670 */
[----:B------:R0:W-:Y:S01]  /*c910*/  @!P6 STG.E.U8 desc[UR22][R24.64+0x11], R29 ;  /* 0x0000111d1800e986 */ /* 0x0001e2000c101116 */
[----:B------:R-:W-:Y:S01]  /*c920*/  ISETP.LT.OR P6, PT, R34, 0x1a, !P2 ;  /* 0x0000001a2200780c */ /* 0x000fe200057c1670 */
[----:B------:R-:W-:Y:S01]  /*c930*/  FMUL R217, R217, UR26 ;  /* 0x0000001ad9d97c20 */ /* 0x000fe20008400000 */
[----:B------:R-:W-:Y:S01]  /*c940*/  FMUL R216, R216, UR26 ;  /* 0x0000001ad8d87c20 */ /* 0x000fe20008400000 */
[----:B------:R-:W-:Y:S01]  /*c950*/  FMUL R214, R214, UR26 ;  /* 0x0000001ad6d67c20 */ /* 0x000fe20008400000 */
[----:B------:R-:W-:Y:S01]  /*c960*/  @!P5 STG.E.U8 desc[UR22][R24.64+0x10], R219 ;  /* 0x000010db1800d986 */ /* 0x000fe2000c101116 */
[----:B------:R-:W-:Y:S01]  /*c970*/  ISETP.LT.OR P5, PT, R34, 0x19, !P2 ;  /* 0x000000192200780c */ /* 0x000fe200057a1670 */
[----:B------:R-:W-:Y:S01]  /*c980*/  FMUL R215, R215, UR26 ;  /* 0x0000001ad7d77c20 */ /* 0x000fe20008400000 */
[----:B------:R-:W-:Y:S01]  /*c990*/  F2FP.SATFINITE.E4M3.F32.PACK_AB_MERGE_C R217, RZ, R217, RZ ;  /* 0x000000d9ffd9723e */ /* 0x000fe200048070ff */
[----:B------:R-:W-:Y:S01]  /*c9a0*/  FMUL R213, R213, UR26 ;  /* 0x0000001ad5d57c20 */ /* 0x000fe20008400000 */
[----:B-1----:R-:W-:Y:S01]  /*c9b0*/  F2FP.SATFINITE.E4M3.F32.PACK_AB_MERGE_C R31, RZ, R216, RZ ;  /* 0x000000d8ff1f723e */ /* 0x002fe200048070ff */
[----:B------:R-:W-:Y:S01]  /*c9c0*/  FMUL R212, R212, UR26 ;  /* 0x0000001ad4d47c20 */ /* 0x000fe20008400000 */
[----:B0-----:R-:W-:Y:S01]  /*c9d0*/  F2FP.SATFINITE.E4M3.F32.PACK_AB_MERGE_C R29, RZ, R214, RZ ;  /* 0x000000d6ff1d723e */ /* 0x001fe200048070ff */
[----:B------:R-:W-:Y:S01]  /*c9e0*/  @!P3 STG.E.U8 desc[UR22][R26.64+0x10], R217 ;  /* 0x000010d91a00b986 */ /* 0x000fe2000c101116 */
[----:B------:R-:W-:-:S02]  /*c9f0*/  F2FP.SATFINITE.E4M3.F32.PACK_AB_MERGE_C R215, RZ, R215, RZ ;  /* 0x000000d7ffd7723e */ /* 0x000fc400048070ff */
[C---:B------:R-:W-:Y:S01]  /*ca00*/  ISETP.LT.OR P3, PT, R34.reuse, 0x19, !P1 ;  /* 0x000000192200780c */ /* 0x040fe20004f61670 */
[----:B------:R0:W-:Y:S01]  /*ca10*/  @!P4 STG.E.U8 desc[UR22][R26.64+0x11], R31 ;  /* 0x0000111f1a00c986 */ /* 0x0001e2000c101116 */
[----:B------:R-:W-:-:S03]  /*ca20*/  ISETP.LT.OR P4, PT, R34, 0x1a, !P1 ;  /* 0x0000001a2200780c */ /* 0x000fc60004f81670 */
[----:B------:R1:W-:Y:S01]  /*ca30*/  @!P6 STG.E.U8 desc[UR22][R24.64+0x19], R29 ;  /* 0x0000191d1800e986 */ /* 0x0003e2000c101116 */
[----:B------:R-:W-:Y:S01]  /*ca40*/  ISETP.LT.OR P6, PT, R34, 0x22, !P2 ;  /* 0x000000222200780c */ /* 0x000fe200057c1670 */
[----:B------:R-:W-:Y:S02]  /*ca50*/  FMUL R210, R210, UR26 ;  /* 0x0000001ad2d27c20 */ /* 0x000fe40008400000 */
[----:B------:R-:W-:Y:S01]  /*ca60*/  @!P5 STG.E.U8 desc[UR22][R24.64+0x18], R215 ;  /* 0x000018d71800d986 */ /* 0x000fe2000c101116 */
[----:B------:R-:W-:Y:S01]  /*ca70*/  ISETP.LT.OR P5, PT, R34, 0x21, !P2 ;  /* 0x000000212200780c */ /* 0x000fe200057a1670 */
[----:B------:R-:W-:Y:S01]  /*ca80*/  FMUL R211, R211, UR26 ;  /* 0x0000001ad3d37c20 */ /* 0x000fe20008400000 */
[----:B------:R-:W-:Y:S01]  /*ca90*/  F2FP.SATFINITE.E4M3.F32.PACK_AB_MERGE_C R213, RZ, R213, RZ ;  /* 0x000000d5ffd5723e */ /* 0x000fe200048070ff */
[----:B------:R-:W-:Y:S01]  /*caa0*/  FMUL R209, R209, UR26 ;  /* 0x0000001ad1d17c20 */ /* 0x000fe20008400000 */
[----:B0-----:R-:W-:Y:S01]  /*cab0*/  F2FP.SATFINITE.E4M3.F32.PACK_AB_MERGE_C R31, RZ, R212, RZ ;  /* 0x000000d4ff1f723e */ /* 0x001fe200048070ff */
[----:B------:R-:W-:Y:S01]  /*cac0*/  FMUL R208, R208, UR26 ;  /* 0x0000001ad0d07c20 */ /* 0x000fe20008400000 */
[----:B------:R-:W-:Y:S01]  /*cad0*/  FMUL R206, R206, UR26 ;  /* 0x0000001acece7c20 */ /* 0x000fe20008400000 */
[----:B-1----:R-:W-:Y:S01]  /*cae0*/  F2FP.SATFINITE.E4M3.F32.PACK_AB_MERGE_C R29, RZ, R210, RZ ;  /* 0x000000d2ff1d723e */ /* 0x002fe200048070ff */
[----:B------:R-:W-:Y:S01]  /*caf0*/  @!P3 STG.E.U8 desc[UR22][R26.64+0x18], R213 ;  /* 0x000018d51a00b986 */ /* 0x000fe2000c101116 */
[----:B------:R-:W-:-:S02]  /*cb00*/  F2FP.SATFINITE.E4M3.F32.PACK_AB_MERGE_C R211, RZ, R211, RZ ;  /* 0x000000d3ffd3723e */ /* 0x000fc400048070ff */
[C---:B------:R-:W-:Y:S01]  /*cb10*/  ISETP.LT.OR P3, PT, R34.reuse, 0x21, !P1 ;  /* 0x000000212200780c */ /* 0x040fe20004f61670 */
[----:B------:R0:W-:Y:S01]  /*cb20*/  @!P4 STG.E.U8 desc[UR22][R26.64+0x19], R31 ;  /* 0x0000191f1a00c986 */ /* 0x0001e2000c101116 */
[----:B------:R-:W-:-:S03]  /*cb30*/  ISETP.LT.OR P4, PT, R34, 0x22, !P1 ;  /* 0x000000222200780c */ /* 0x000fc60004f81670 */
[----:B------:R1:W-:Y:S01]  /*cb40*/  @!P6 STG.E.U8 desc[UR22][R24.64+0x21], R29 ;  /* 0x0000211d1800e986 */ /* 0x0003e2000c101116 */
[----:B------:R-:W-:-:S03]  /*cb50*/  ISETP.LT.OR P6, PT, R34, 0x2a, !P2 ;  /* 0x0000002a2200780c */ /* 0x000fc600057c1670 */
        /* <DEDUP_REMOVED lines=238> */
[----:B------:R-:W-:Y:S01]  /*da40*/  @!P6 STG.E.U8 desc[UR22][R24.64+0x99], R29 ;  /* 0x0000991d1800e986 */ /* 0x000fe2000c101116 */
[----:B------:R-:W-:-:S03]  /*da50*/  ISETP.LT.OR P6, PT, R34, 0xa2, !P2 ;  /* 0x000000a22200780c */ /* 0x000fc600057c1670 */
[----:B------:R1:W-:Y:S01]  /*da60*/  @!P5 STG.E.U8 desc[UR22][R24.64+0x98], R23 ;  /* 0x000098171800d986 */ /* 0x0003e2000c101116 */
[----:B------:R-:W-:Y:S01]  /*da70*/  ISETP.LT.OR P5, PT, R34, 0xa1, !P2 ;  /* 0x000000a12200780c */ /* 0x000fe200057a1670 */
[----:B------:R-:W-:Y:S01]  /*da80*/  FMUL R19, R19, UR26 ;  /* 0x0000001a13137c20 */ /* 0x000fe20008400000 */
[----:B------:R-:W-:Y:S01]  /*da90*/  F2FP.SATFINITE.E4M3.F32.PACK_AB_MERGE_C R21, RZ, R21, RZ ;  /* 0x00000015ff15723e */ /* 0x000fe200048070ff */
[----:B------:R-:W-:Y:S01]  /*daa0*/  FMUL R17, R17, UR26 ;  /* 0x0000001a11117c20 */ /* 0x000fe20008400000 */
[----:B0-----:R-:W-:Y:S01]  /*dab0*/  F2FP.SATFINITE.E4M3.F32.PACK_AB_MERGE_C R31, RZ, R20, RZ ;  /* 0x00000014ff1f723e */ /* 0x001fe200048070ff */
[----:B------:R-:W-:Y:S01]  /*dac0*/  FMUL R16, R16, UR26 ;  /* 0x0000001a10107c20 */ /* 0x000fe20008400000 */
[----:B------:R-:W-:Y:S01]  /*dad0*/  F2FP.SATFINITE.E4M3.F32.PACK_AB_MERGE_C R19, RZ, R19, RZ ;  /* 0x00000013ff13723e */ /* 0x000fe200048070ff */
[----:B------:R0:W-:Y:S01]  /*dae0*/  @!P3 STG.E.U8 desc[UR22][R26.64+0x98], R21 ;  /* 0x000098151a00b986 */ /* 0x0001e2000c101116 */
[----:B-1----:R-:W-:-:S03]  /*daf0*/  F2FP.SATFINITE.E4M3.F32.PACK_AB_MERGE_C R23, RZ, R18, RZ ;  /* 0x00000012ff17723e */ /* 0x002fc600048070ff */
[----:B------:R-:W-:Y:S01]  /*db00*/  @!P4 STG.E.U8 desc[UR22][R26.64+0x99], R31 ;  /* 0x0000991f1a00c986 */ /* 0x000fe2000c101116 */
[C---:B------:R-:W-:Y:S02]  /*db10*/  ISETP.LT.OR P3, PT, R34.reuse, 0xa1, !P1 ;  /* 0x000000a12200780c */ /* 0x040fe40004f61670 */
[C---:B------:R-:W-:Y:S01]  /*db20*/  ISETP.LT.OR P4, PT, R34.reuse, 0xa2, !P1 ;  /* 0x000000a22200780c */ /* 0x040fe20004f81670 */
[----:B------:R-:W-:Y:S01]  /*db30*/  @!P6 STG.E.U8 desc[UR22][R24.64+0xa1], R23 ;  /* 0x0000a1171800e986 */ /* 0x000fe2000c101116 */
[----:B------:R-:W-:Y:S01]  /*db40*/  ISETP.LT.OR P6, PT, R34, 0xaa, !P2 ;  /* 0x000000aa2200780c */ /* 0x000fe200057c1670 */
[----:B------:R-:W-:Y:S02]  /*db50*/  FMUL R14, R14, UR26 ;  /* 0x0000001a0e0e7c20 */ /* 0x000fe40008400000 */
        /* <DEDUP_REMOVED lines=20> */
[----:B------:R-:W2:Y:S01]  /*dca0*/  LDL.LU R222, [R1+0x1c] ;  /* 0x00001c0001de7983 */ /* 0x000ea20000300800 */
[----:B0-----:R-:W-:-:S02]  /*dcb0*/  F2FP.SATFINITE.E4M3.F32.PACK_AB_MERGE_C R17, RZ, R10, RZ ;  /* 0x0000000aff11723e */ /* 0x001fc400048070ff */
[----:B-1----:R-:W-:Y:S01]  /*dcc0*/  F2FP.SATFINITE.E4M3.F32.PACK_AB_MERGE_C R15, RZ, R12, RZ ;  /* 0x0000000cff0f723e */ /* 0x002fe200048070ff */
[----:B------:R0:W-:Y:S01]  /*dcd0*/  @!P3 STG.E.U8 desc[UR22][R26.64+0xa8], R13 ;  /* 0x0000a80d1a00b986 */ /* 0x0001e2000c101116 */
[----:B------:R-:W-:Y:S02]  /*dce0*/  F2FP.SATFINITE.E4M3.F32.PACK_AB_MERGE_C R11, RZ, R11, RZ ;  /* 0x0000000bff0b723e */ /* 0x000fe400048070ff */
[C---:B------:R-:W-:Y:S01]  /*dcf0*/  ISETP.LT.OR P3, PT, R34.reuse, 0xb1, !P1 ;  /* 0x000000b12200780c */ /* 0x040fe20004f61670 */
[----:B------:R-:W-:Y:S01]  /*dd00*/  @!P4 STG.E.U8 desc[UR22][R26.64+0xa9], R15 ;  /* 0x0000a90f1a00c986 */ /* 0x000fe2000c101116 */
[----:B------:R-:W-:-:S03]  /*dd10*/  ISETP.LT.OR P4, PT, R34, 0xb2, !P1 ;  /* 0x000000b22200780c */ /* 0x000fc60004f81670 */
[----:B------:R-:W-:Y:S01]  /*dd20*/  @!P6 STG.E.U8 desc[UR22][R24.64+0xb1], R17 ;  /* 0x0000b1111800e986 */ /* 0x000fe2000c101116 */
[----:B------:R-:W-:Y:S01]  /*dd30*/  ISETP.LT.OR P6, PT, R34, 0xba, !P2 ;  /* 0x000000ba2200780c */ /* 0x000fe200057c1670 */
[----:B------:R-:W-:Y:S01]  /*dd40*/  FMUL R9, R9, UR26 ;  /* 0x0000001a09097c20 */ /* 0x000fe20008400000 */
[----:B------:R-:W-:Y:S01]  /*dd50*/  FMUL R8, R8, UR26 ;  /* 0x0000001a08087c20 */ /* 0x000fe20008400000 */
[----:B------:R-:W2:Y:S01]  /*dd60*/  LDL.LU R223, [R1+0x18] ;  /* 0x0000180001df7983 */ /* 0x000ea20000300800 */
[----:B------:R-:W-:-:S03]  /*dd70*/  FMUL R6, R6, UR26 ;  /* 0x0000001a06067c20 */ /* 0x000fc60008400000 */
[----:B------:R-:W2:Y:S01]  /*dd80*/  LDL.LU R221, [R1+0x14] ;  /* 0x0000140001dd7983 */ /* 0x000ea20000300800 */
[----:B------:R-:W-:-:S03]  /*dd90*/  F2FP.SATFINITE.E4M3.F32.PACK_AB_MERGE_C R9, RZ, R9, RZ ;  /* 0x00000009ff09723e */ /* 0x000fc600048070ff */
[----:B------:R-:W2:Y:S01]  /*dda0*/  LDL.LU R220, [R1+0x10] ;  /* 0x0000100001dc7983 */ /* 0x000ea20000300800 */
[----:B0-----:R-:W-:Y:S01]  /*ddb0*/  F2FP.SATFINITE.E4M3.F32.PACK_AB_MERGE_C R13, RZ, R8, RZ ;  /* 0x00000008ff0d723e */ /* 0x001fe200048070ff */
[----:B------:R-:W-:Y:S01]  /*ddc0*/  FMUL R7, R7, UR26 ;  /* 0x0000001a07077c20 */ /* 0x000fe20008400000 */
[----:B-----5:R-:W-:Y:S01]  /*ddd0*/  FMUL R0, R0, UR26 ;  /* 0x0000001a00007c20 */ /* 0x020fe20008400000 */
[----:B------:R0:W-:Y:S01]  /*dde0*/  @!P5 STG.E.U8 desc[UR22][R24.64+0xb0], R11 ;  /* 0x0000b00b1800d986 */ /* 0x0001e2000c101116 */
[----:B------:R-:W-:Y:S01]  /*ddf0*/  ISETP.LT.OR P5, PT, R34, 0xb9, !P2 ;  /* 0x000000b92200780c */ /* 0x000fe200057a1670 */
[----:B------:R-:W-:Y:S01]  /*de00*/  FMUL R2, R2, UR26 ;  /* 0x0000001a02027c20 */ /* 0x000fe20008400000 */
[----:B------:R-:W-:Y:S01]  /*de10*/  F2FP.SATFINITE.E4M3.F32.PACK_AB_MERGE_C R7, RZ, R7, RZ ;  /* 0x00000007ff07723e */ /* 0x000fe200048070ff */
[----:B------:R1:W-:Y:S01]  /*de20*/  @!P3 STG.E.U8 desc[UR22][R26.64+0xb0], R9 ;  /* 0x0000b0091a00b986 */ /* 0x0003e2000c101116 */
[----:B------:R-:W-:Y:S01]  /*de30*/  FMUL R3, R3, UR26 ;  /* 0x0000001a03037c20 */ /* 0x000fe20008400000 */
[----:B------:R-:W-:Y:S01]  /*de40*/  FMUL R4, R4, UR26 ;  /* 0x0000001a04047c20 */ /* 0x000fe20008400000 */
[C---:B------:R-:W-:Y:S01]  /*de50*/  ISETP.LT.OR P3, PT, R34.reuse, 0xb9, !P1 ;  /* 0x000000b92200780c */ /* 0x040fe20004f61670 */
[----:B------:R3:W-:Y:S01]  /*de60*/  @!P4 STG.E.U8 desc[UR22][R26.64+0xb1], R13 ;  /* 0x0000b10d1a00c986 */ /* 0x0007e2000c101116 */
[----:B------:R-:W-:Y:S01]  /*de70*/  ISETP.LT.OR P4, PT, R34, 0xba, !P1 ;  /* 0x000000ba2200780c */ /* 0x000fe20004f81670 */
[----:B------:R-:W-:Y:S01]  /*de80*/  FMUL R5, R5, UR26 ;  /* 0x0000001a05057c20 */ /* 0x000fe20008400000 */
[----:B0-----:R-:W-:-:S03]  /*de90*/  F2FP.SATFINITE.E4M3.F32.PACK_AB_MERGE_C R11, RZ, R6, RZ ;  /* 0x00000006ff0b723e */ /* 0x001fc600048070ff */
[----:B------:R0:W-:Y:S01]  /*dea0*/  @!P5 STG.E.U8 desc[UR22][R24.64+0xb8], R7 ;  /* 0x0000b8071800d986 */ /* 0x0001e2000c101116 */
[----:B------:R-:W-:Y:S02]  /*deb0*/  ISETP.LT.OR P5, PT, R34, 0xc1, !P2 ;  /* 0x000000c12200780c */ /* 0x000fe400057a1670 */
[----:B-1----:R-:W-:Y:S01]  /*dec0*/  F2FP.SATFINITE.E4M3.F32.PACK_AB_MERGE_C R9, RZ, R4, RZ ;  /* 0x00000004ff09723e */ /* 0x002fe200048070ff */
[----:B------:R1:W-:Y:S01]  /*ded0*/  @!P6 STG.E.U8 desc[UR22][R24.64+0xb9], R11 ;  /* 0x0000b90b1800e986 */ /* 0x0003e2000c101116 */
[----:B----4-:R-:W-:Y:S01]  /*dee0*/  FMUL R4, R226, UR26 ;  /* 0x0000001ae2047c20 */ /* 0x010fe20008400000 */
[----:B---3--:R-:W-:Y:S01]  /*def0*/  F2FP.SATFINITE.E4M3.F32.PACK_AB_MERGE_C R13, RZ, R0, RZ ;  /* 0x00000000ff0d723e */ /* 0x008fe200048070ff */
[----:B------:R-:W-:Y:S01]  /*df00*/  FMUL R0, R224, UR26 ;  /* 0x0000001ae0007c20 */ /* 0x000fe20008400000 */
[----:B------:R-:W-:Y:S01]  /*df10*/  F2FP.SATFINITE.E4M3.F32.PACK_AB_MERGE_C R5, RZ, R5, RZ ;  /* 0x00000005ff05723e */ /* 0x000fe200048070ff */
[----:B------:R-:W3:Y:S01]  /*df20*/  LDL.LU R224, [R1+0x20] ;  /* 0x0000200001e07983 */ /* 0x000ee20000300800 */
[----:B------:R-:W-:-:S02]  /*df30*/  ISETP.LT.OR P6, PT, R34, 0xc2, !P2 ;  /* 0x000000c22200780c */ /* 0x000fc400057c1670 */
[----:B0-----:R-:W-:Y:S01]  /*df40*/  F2FP.SATFINITE.E4M3.F32.PACK_AB_MERGE_C R7, RZ, R3, RZ ;  /* 0x00000003ff07723e */ /* 0x001fe200048070ff */
[----:B------:R-:W-:Y:S01]  /*df50*/  FMUL R3, R227, UR26 ;  /* 0x0000001ae3037c20 */ /* 0x000fe20008400000 */
[----:B------:R0:W-:Y:S01]  /*df60*/  @!P3 STG.E.U8 desc[UR22][R26.64+0xb8], R5 ;  /* 0x0000b8051a00b986 */ /* 0x0001e2000c101116 */
[C---:B------:R-:W-:Y:S02]  /*df70*/  ISETP.LT.OR P3, PT, R34.reuse, 0xc1, !P1 ;  /* 0x000000c12200780c */ /* 0x040fe40004f61670 */
[----:B-1----:R-:W-:Y:S01]  /*df80*/  F2FP.SATFINITE.E4M3.F32.PACK_AB_MERGE_C R11, RZ, R2, RZ ;  /* 0x00000002ff0b723e */ /* 0x002fe200048070ff */
[----:B--2---:R-:W-:Y:S01]  /*df90*/  FMUL R2, R225, UR26 ;  /* 0x0000001ae1027c20 */ /* 0x004fe20008400000 */
[----:B------:R-:W-:Y:S01]  /*dfa0*/  @!P4 STG.E.U8 desc[UR22][R26.64+0xb9], R9 ;  /* 0x0000b9091a00c986 */ /* 0x000fe2000c101116 */
[----:B------:R-:W-:-:S03]  /*dfb0*/  ISETP.LT.OR P4, PT, R34, 0xc2, !P1 ;  /* 0x000000c22200780c */ /* 0x000fc60004f81670 */
[----:B------:R-:W2:Y:S04]  /*dfc0*/  LDL.LU R225, [R1+0x24] ;  /* 0x0000240001e17983 */ /* 0x000ea80000300800 */
[----:B------:R-:W4:Y:S04]  /*dfd0*/  LDL.LU R227, [R1+0x28] ;  /* 0x0000280001e37983 */ /* 0x000f280000300800 */
[----:B------:R-:W4:Y:S04]  /*dfe0*/  LDL.LU R226, [R1+0x2c] ;  /* 0x00002c0001e27983 */ /* 0x000f280000300800 */
[----:B------:R1:W-:Y:S01]  /*dff0*/  @!P5 STG.E.U8 desc[UR22][R24.64+0xc0], R7 ;  /* 0x0000c0071800d986 */ /* 0x0003e2000c101116 */
[----:B------:R-:W-:-:S02]  /*e000*/  ISETP.LT.OR P5, PT, R34, 0xc9, !P2 ;  /* 0x000000c92200780c */ /* 0x000fc400057a1670 */
[----:B0-----:R-:W-:Y:S01]  /*e010*/  F2FP.SATFINITE.E4M3.F32.PACK_AB_MERGE_C R5, RZ, R0, RZ ;  /* 0x00000000ff05723e */ /* 0x001fe200048070ff */
[----:B------:R0:W-:Y:S01]  /*e020*/  @!P6 STG.E.U8 desc[UR22][R24.64+0xc1], R11 ;  /* 0x0000c10b1800e986 */ /* 0x0001e2000c101116 */
[----:B------:R-:W-:-:S03]  /*e030*/  ISETP.LT.OR P6, PT, R34, 0xca, !P2 ;  /* 0x000000ca2200780c */ /* 0x000fc600057c1670 */
[----:B------:R-:W-:Y:S01]  /*e040*/  @!P3 STG.E.U8 desc[UR22][R26.64+0xc0], R13 ;  /* 0x0000c00d1a00b986 */ /* 0x000fe2000c101116 */
[----:B-1----:R-:W-:-:S03]  /*e050*/  F2FP.SATFINITE.E4M3.F32.PACK_AB_MERGE_C R7, RZ, R2, RZ ;  /* 0x00000002ff07723e */ /* 0x002fc600048070ff */
[----:B------:R1:W-:Y:S01]  /*e060*/  @!P4 STG.E.U8 desc[UR22][R26.64+0xc1], R5 ;  /* 0x0000c1051a00c986 */ /* 0x0003e2000c101116 */
[C---:B------:R-:W-:Y:S02]  /*e070*/  ISETP.LT.OR P3, PT, R34.reuse, 0xc9, !P1 ;  /* 0x000000c92200780c */ /* 0x040fe40004f61670 */
[C---:B------:R-:W-:Y:S01]  /*e080*/  ISETP.LT.OR P4, PT, R34.reuse, 0xca, !P1 ;  /* 0x000000ca2200780c */ /* 0x040fe20004f81670 */
[----:B------:R1:W-:Y:S01]  /*e090*/  @!P5 STG.E.U8 desc[UR22][R24.64+0xc8], R7 ;  /* 0x0000c8071800d986 */ /* 0x0003e2000c101116 */
[----:B------:R-:W-:Y:S02]  /*e0a0*/  ISETP.LT.OR P5, PT, R34, 0xd1, !P2 ;  /* 0x000000d12200780c */ /* 0x000fe400057a1670 */
[----:B------:R-:W-:Y:S02]  /*e0b0*/  F2FP.SATFINITE.E4M3.F32.PACK_AB_MERGE_C R9, RZ, R3, RZ ;  /* 0x00000003ff09723e */ /* 0x000fe400048070ff */
[----:B0-----:R-:W-:-:S03]  /*e0c0*/  F2FP.SATFINITE.E4M3.F32.PACK_AB_MERGE_C R11, RZ, R4, RZ ;  /* 0x00000004ff0b723e */ /* 0x001fc600048070ff */
[----:B------:R0:W-:Y:S04]  /*e0d0*/  @!P6 STG.E.U8 desc[UR22][R24.64+0xc9], R9 ;  /* 0x0000c9091800e986 */ /* 0x0001e8000c101116 */
[----:B------:R-:W-:Y:S01]  /*e0e0*/  @!P3 STG.E.U8 desc[UR22][R26.64+0xc8], R11 ;  /* 0x0000c80b1a00b986 */ /* 0x000fe2000c101116 */
[----:B------:R-:W-:Y:S01]  /*e0f0*/  FMUL R2, R221, UR26 ;  /* 0x0000001add027c20 */ /* 0x000fe20008400000 */
[----:B------:R-:W-:Y:S02]  /*e100*/  FMUL R0, R220, UR26 ;  /* 0x0000001adc007c20 */ /* 0x000fe40008400000 */
[----:B------:R-:W4:Y:S03]  /*e110*/  LDL.LU R220, [R1+0x30] ;  /* 0x0000300001dc7983 */ /* 0x000f260000300800 */
[----:B-1----:R-:W-:Y:S01]  /*e120*/  F2FP.SATFINITE.E4M3.F32.PACK_AB_MERGE_C R5, RZ, R0, RZ ;  /* 0x00000000ff05723e */ /* 0x002fe200048070ff */
[----:B------:R-:W4:Y:S01]  /*e130*/  LDL.LU R221, [R1+0x34] ;  /* 0x0000340001dd7983 */ /* 0x000f220000300800 */
[----:B------:R-:W-:Y:S01]  /*e140*/  FMUL R0, R222, UR26 ;  /* 0x0000001ade007c20 */ /* 0x000fe20008400000 */
[----:B------:R-:W-:Y:S01]  /*e150*/  FMUL R3, R223, UR26 ;  /* 0x0000001adf037c20 */ /* 0x000fe20008400000 */
[----:B------:R-:W-:Y:S01]  /*e160*/  F2FP.SATFINITE.E4M3.F32.PACK_AB_MERGE_C R7, RZ, R2, RZ ;  /* 0x00000002ff07723e */ /* 0x000fe200048070ff */
[----:B------:R-:W4:Y:S02]  /*e170*/  LDL.LU R223, [R1+0x38] ;  /* 0x0000380001df7983 */ /* 0x000f240000300800 */
[----:B------:R-:W-:-:S02]  /*e180*/  F2FP.SATFINITE.E4M3.F32.PACK_AB_MERGE_C R13, RZ, R0, RZ ;  /* 0x00000000ff0d723e */ /* 0x000fc400048070ff */
[----:B------:R-:W4:Y:S01]  /*e190*/  LDL.LU R222, [R1+0x3c] ;  /* 0x00003c0001de7983 */ /* 0x000f220000300800 */
[----:B0-----:R-:W-:-:S03]  /*e1a0*/  F2FP.SATFINITE.E4M3.F32.PACK_AB_MERGE_C R9, RZ, R3, RZ ;  /* 0x00000003ff09723e */ /* 0x001fc600048070ff */
[----:B------:R-:W-:Y:S04]  /*e1b0*/  @!P4 STG.E.U8 desc[UR22][R26.64+0xc9], R5 ;  /* 0x0000c9051a00c986 */ /* 0x000fe8000c101116 */
[----:B------:R0:W-:Y:S01]  /*e1c0*/  @!P5 STG.E.U8 desc[UR22][R24.64+0xd0], R7 ;  /* 0x0000d0071800d986 */ /* 0x0001e2000c101116 */
[----:B---3--:R-:W-:-:S03]  /*e1d0*/  FMUL R2, R224, UR26 ;  /* 0x0000001ae0027c20 */ /* 0x008fc60008400000 */
[----:B------:R-:W3:Y:S01]  /*e1e0*/  LDL.LU R224, [R1+0x40] ;  /* 0x0000400001e07983 */ /* 0x000ee20000300800 */
[----:B--2---:R-:W-:-:S03]  /*e1f0*/  FMUL R0, R225, UR26 ;  /* 0x0000001ae1007c20 */ /* 0x004fc60008400000 */
[----:B------:R-:W2:Y:S01]  /*e200*/  LDL.LU R225, [R1+0x44] ;  /* 0x0000440001e17983 */ /* 0x000ea20000300800 */
[----:B----4-:R-:W-:Y:S01]  /*e210*/  FMUL R3, R227, UR26 ;  /* 0x0000001ae3037c20 */ /* 0x010fe20008400000 */
[----:B0-----:R-:W-:Y:S02]  /*e220*/  F2FP.SATFINITE.E4M3.F32.PACK_AB_MERGE_C R7, RZ, R0, RZ ;  /* 0x00000000ff07723e */ /* 0x001fe400048070ff */
[----:B------:R-:W4:Y:S01]  /*e230*/  LDL.LU R227, [R1+0x48] ;  /* 0x0000480001e37983 */ /* 0x000f220000300800 */
[----:B------:R-:W-:-:S03]  /*e240*/  FMUL R0, R226, UR26 ;  /* 0x0000001ae2007c20 */ /* 0x000fc60008400000 */
[----:B------:R-:W4:Y:S01]  /*e250*/  LDL.LU R226, [R1+0x4c] ;  /* 0x00004c0001e27983 */ /* 0x000f220000300800 */
[C---:B------:R-:W-:Y:S02]  /*e260*/  ISETP.LT.OR P6, PT, R34.reuse, 0xd2, !P2 ;  /* 0x000000d22200780c */ /* 0x040fe400057c1670 */
[C---:B------:R-:W-:Y:S01]  /*e270*/  ISETP.LT.OR P4, PT, R34.reuse, 0xd2, !P1 ;  /* 0x000000d22200780c */ /* 0x040fe20004f81670 */
[----:B------:R-:W4:Y:S01]  /*e280*/  LDL.LU R218, [R1+0x50] ;  /* 0x0000500001da7983 */ /* 0x000f220000300800 */
[----:B------:R-:W-:Y:S02]  /*e290*/  F2FP.SATFINITE.E4M3.F32.PACK_AB_MERGE_C R5, RZ, R2, RZ ;  /* 0x00000002ff05723e */ /* 0x000fe400048070ff */
[C---:B------:R-:W-:Y:S02]  /*e2a0*/  ISETP.LT.OR P3, PT, R34.reuse, 0xd1, !P1 ;  /* 0x000000d12200780c */ /* 0x040fe40004f61670 */
[----:B------:R-:W-:Y:S02]  /*e2b0*/  ISETP.LT.OR P5, PT, R34, 0xd9, !P2 ;  /* 0x000000d92200780c */ /* 0x000fe400057a1670 */
[----:B------:R-:W-:-:S03]  /*e2c0*/  F2FP.SATFINITE.E4M3.F32.PACK_AB_MERGE_C R11, RZ, R0, RZ ;  /* 0x00000000ff0b723e */ /* 0x000fc600048070ff */
[----:B------:R0:W-:Y:S01]  /*e2d0*/  @!P6 STG.E.U8 desc[UR22][R24.64+0xd1], R9 ;  /* 0x0000d1091800e986 */ /* 0x0001e2000c101116 */
[----:B------:R-:W-:-:S03]  /*e2e0*/  ISETP.LT.OR P6, PT, R34, 0xda, !P2 ;  /* 0x000000da2200780c */ /* 0x000fc600057c1670 */
[----:B------:R1:W-:Y:S01]  /*e2f0*/  @!P4 STG.E.U8 desc[UR22][R26.64+0xd1], R5 ;  /* 0x0000d1051a00c986 */ /* 0x0003e2000c101116 */
[----:B------:R-:W-:-:S03]  /*e300*/  ISETP.LT.OR P4, PT, R34, 0xda, !P1 ;  /* 0x000000da2200780c */ /* 0x000fc60004f81670 */
[----:B------:R-:W-:Y:S01]  /*e310*/  @!P3 STG.E.U8 desc[UR22][R26.64+0xd0], R13 ;  /* 0x0000d00d1a00b986 */ /* 0x000fe2000c101116 */
[----:B0-----:R-:W-:-:S03]  /*e320*/  F2FP.SATFINITE.E4M3.F32.PACK_AB_MERGE_C R9, RZ, R3, RZ ;  /* 0x00000003ff09723e */ /* 0x001fc600048070ff */
[----:B------:R0:W-:Y:S04]  /*e330*/  @!P5 STG.E.U8 desc[UR22][R24.64+0xd8], R7 ;  /* 0x0000d8071800d986 */ /* 0x0001e8000c101116 */
[----:B------:R0:W-:Y:S01]  /*e340*/  @!P6 STG.E.U8 desc[UR22][R24.64+0xd9], R9 ;  /* 0x0000d9091800e986 */ /* 0x0001e2000c101116 */
[----:B------:R-:W-:-:S03]  /*e350*/  FMUL R0, R220, UR26 ;  /* 0x0000001adc007c20 */ /* 0x000fc60008400000 */
[----:B------:R-:W4:Y:S01]  /*e360*/  LDL.LU R220, [R1+0x54] ;  /* 0x0000540001dc7983 */ /* 0x000f220000300800 */
[----:B------:R-:W-:-:S03]  /*e370*/  FMUL R2, R221, UR26 ;  /* 0x0000001add027c20 */ /* 0x000fc60008400000 */
[----:B------:R-:W4:Y:S01]  /*e380*/  LDL.LU R221, [R1+0x58] ;  /* 0x0000580001dd7983 */ /* 0x000f220000300800 */
[----:B-1----:R-:W-:Y:S01]  /*e390*/  F2FP.SATFINITE.E4M3.F32.PACK_AB_MERGE_C R5, RZ, R0, RZ ;  /* 0x00000000ff05723e */ /* 0x002fe200048070ff */
[----:B------:R-:W-:Y:S02]  /*e3a0*/  FMUL R3, R223, UR26 ;  /* 0x0000001adf037c20 */ /* 0x000fe40008400000 */
[----:B------:R-:W4:Y:S01]  /*e3b0*/  LDL.LU R223, [R1+0x5c] ;  /* 0x00005c0001df7983 */ /* 0x000f220000300800 */
[----:B0-----:R-:W-:Y:S01]  /*e3c0*/  F2FP.SATFINITE.E4M3.F32.PACK_AB_MERGE_C R7, RZ, R2, RZ ;  /* 0x00000002ff07723e */ /* 0x001fe200048070ff */
[----:B------:R-:W-:Y:S01]  /*e3d0*/  FMUL R4, R222, UR26 ;  /* 0x0000001ade047c20 */ /* 0x000fe20008400000 */
[----:B------:R-:W-:Y:S01]  /*e3e0*/  F2FP.SATFINITE.E4M3.F32.PACK_AB_MERGE_C R9, RZ, R3, RZ ;  /* 0x00000003ff09723e */ /* 0x000fe200048070ff */
[----:B------:R-:W4:Y:S04]  /*e3f0*/  LDL.LU R222, [R1+0x60] ;  /* 0x0000600001de7983 */ /* 0x000f280000300800 */
[----:B------:R0:W-:Y:S01]  /*e400*/  @!P4 STG.E.U8 desc[UR22][R26.64+0xd9], R5 ;  /* 0x0000d9051a00c986 */ /* 0x0001e2000c101116 */
[----:B---3--:R-:W-:-:S03]  /*e410*/  FMUL R0, R224, UR26 ;  /* 0x0000001ae0007c20 */ /* 0x008fc60008400000 */
[----:B------:R-:W3:Y:S02]  /*e420*/  LDL.LU R224, [R1+0x64] ;  /* 0x0000640001e07983 */ /* 0x000ee40000300800 */
[----:B0-----:R-:W-:Y:S01]  /*e430*/  F2FP.SATFINITE.E4M3.F32.PACK_AB_MERGE_C R5, RZ, R0, RZ ;  /* 0x00000000ff05723e */ /* 0x001fe200048070ff */
[----:B--2---:R-:W-:Y:S02]  /*e440*/  FMUL R2, R225, UR26 ;  /* 0x0000001ae1027c20 */ /* 0x004fe40008400000 */
[----:B------:R-:W2:Y:S01]  /*e450*/  LDL.LU R225, [R1+0x68] ;  /* 0x0000680001e17983 */ /* 0x000ea20000300800 */
[----:B----4-:R-:W-:-:S03]  /*e460*/  FMUL R3, R227, UR26 ;  /* 0x0000001ae3037c20 */ /* 0x010fc60008400000 */
[----:B------:R-:W4:Y:S01]  /*e470*/  LDL.LU R227, [R1+0x6c] ;  /* 0x00006c0001e37983 */ /* 0x000f220000300800 */
[----:B------:R-:W-:-:S03]  /*e480*/  FMUL R0, R226, UR26 ;  /* 0x0000001ae2007c20 */ /* 0x000fc60008400000 */
[----:B------:R-:W4:Y:S01]  /*e490*/  LDL.LU R226, [R1+0x70] ;  /* 0x0000700001e27983 */ /* 0x000f220000300800 */
[C---:B------:R-:W-:Y:S02]  /*e4a0*/  ISETP.LT.OR P3, PT, R34.reuse, 0xd9, !P1 ;  /* 0x000000d92200780c */ /* 0x040fe40004f61670 */
[C---:B------:R-:W-:Y:S02]  /*e4b0*/  ISETP.LT.OR P5, PT, R34.reuse, 0xe1, !P2 ;  /* 0x000000e12200780c */ /* 0x040fe400057a1670 */
[C---:B------:R-:W-:Y:S02]  /*e4c0*/  ISETP.LT.OR P6, PT, R34.reuse, 0xe2, !P2 ;  /* 0x000000e22200780c */ /* 0x040fe400057c1670 */
[----:B------:R-:W-:-:S07]  /*e4d0*/  ISETP.LT.OR P4, PT, R34, 0xe2, !P1 ;  /* 0x000000e22200780c */ /* 0x000fce0004f81670 */
[----:B------:R-:W-:Y:S01]  /*e4e0*/  @!P3 STG.E.U8 desc[UR22][R26.64+0xd8], R11 ;  /* 0x0000d80b1a00b986 */ /* 0x000fe2000c101116 */
[----:B------:R-:W-:-:S03]  /*e4f0*/  ISETP.LT.OR P3, PT, R34, 0xe1, !P1 ;  /* 0x000000e12200780c */ /* 0x000fc60004f61670 */
[----:B------:R0:W-:Y:S01]  /*e500*/  @!P5 STG.E.U8 desc[UR22][R24.64+0xe0], R7 ;  /* 0x0000e0071800d986 */ /* 0x0001e2000c101116 */
[----:B------:R-:W-:-:S03]  /*e510*/  ISETP.LT.OR P5, PT, R34, 0xe9, !P2 ;  /* 0x000000e92200780c */ /* 0x000fc600057a1670 */
[----:B------:R1:W-:Y:S01]  /*e520*/  @!P6 STG.E.U8 desc[UR22][R24.64+0xe1], R9 ;  /* 0x0000e1091800e986 */ /* 0x0003e2000c101116 */
[----:B------:R-:W-:Y:S02]  /*e530*/  ISETP.LT.OR P6, PT, R34, 0xea, !P2 ;  /* 0x000000ea2200780c */ /* 0x000fe400057c1670 */
[----:B------:R-:W-:Y:S01]  /*e540*/  F2FP.SATFINITE.E4M3.F32.PACK_AB_MERGE_C R13, RZ, R4, RZ ;  /* 0x00000004ff0d723e */ /* 0x000fe200048070ff */
[----:B------:R1:W-:Y:S01]  /*e550*/  @!P4 STG.E.U8 desc[UR22][R26.64+0xe1], R5 ;  /* 0x0000e1051a00c986 */ /* 0x0003e2000c101116 */
[----:B0-----:R-:W-:-:S03]  /*e560*/  F2FP.SATFINITE.E4M3.F32.PACK_AB_MERGE_C R7, RZ, R2, RZ ;  /* 0x00000002ff07723e */ /* 0x001fc600048070ff */
[----:B------:R-:W-:Y:S01]  /*e570*/  @!P3 STG.E.U8 desc[UR22][R26.64+0xe0], R13 ;  /* 0x0000e00d1a00b986 */ /* 0x000fe2000c101116 */
[----:B-1----:R-:W-:-:S03]  /*e580*/  F2FP.SATFINITE.E4M3.F32.PACK_AB_MERGE_C R9, RZ, R3, RZ ;  /* 0x00000003ff09723e */ /* 0x002fc600048070ff */
[----:B------:R0:W-:Y:S01]  /*e590*/  @!P5 STG.E.U8 desc[UR22][R24.64+0xe8], R7 ;  /* 0x0000e8071800d986 */ /* 0x0001e2000c101116 */
[C---:B------:R-:W-:Y:S02]  /*e5a0*/  ISETP.LT.OR P3, PT, R34.reuse, 0xe9, !P1 ;  /* 0x000000e92200780c */ /* 0x040fe40004f61670 */
[C---:B------:R-:W-:Y:S01]  /*e5b0*/  ISETP.LT.OR P4, PT, R34.reuse, 0xea, !P1 ;  /* 0x000000ea2200780c */ /* 0x040fe20004f81670 */
[----:B------:R1:W-:Y:S01]  /*e5c0*/  @!P6 STG.E.U8 desc[UR22][R24.64+0xe9], R9 ;  /* 0x0000e9091800e986 */ /* 0x0003e2000c101116 */
[----:B------:R-:W-:Y:S01]  /*e5d0*/  ISETP.LT.OR P5, PT, R34, 0xf1, !P2 ;  /* 0x000000f12200780c */ /* 0x000fe200057a1670 */
[----:B------:R-:W-:Y:S01]  /*e5e0*/  FMUL R2, R218, UR26 ;  /* 0x0000001ada027c20 */ /* 0x000fe20008400000 */
[----:B------:R-:W-:Y:S02]  /*e5f0*/  ISETP.LT.OR P6, PT, R34, 0xf2, !P2 ;  /* 0x000000f22200780c */ /* 0x000fe400057c1670 */
[----:B------:R-:W-:Y:S02]  /*e600*/  F2FP.SATFINITE.E4M3.F32.PACK_AB_MERGE_C R11, RZ, R0, RZ ;  /* 0x00000000ff0b723e */ /* 0x000fe400048070ff */
[----:B------:R-:W-:-:S03]  /*e610*/  F2FP.SATFINITE.E4M3.F32.PACK_AB_MERGE_C R5, RZ, R2, RZ ;  /* 0x00000002ff05723e */ /* 0x000fc600048070ff */
[----:B------:R-:W-:Y:S01]  /*e620*/  @!P3 STG.E.U8 desc[UR22][R26.64+0xe8], R11 ;  /* 0x0000e80b1a00b986 */ /* 0x000fe2000c101116 */
[----:B------:R-:W-:-:S03]  /*e630*/  ISETP.LT.OR P3, PT, R34, 0xf1, !P1 ;  /* 0x000000f12200780c */ /* 0x000fc60004f61670 */
[----:B------:R-:W-:Y:S01]  /*e640*/  @!P4 STG.E.U8 desc[UR22][R26.64+0xe9], R5 ;  /* 0x0000e9051a00c986 */ /* 0x000fe2000c101116 */
[C---:B------:R-:W-:Y:S02]  /*e650*/  ISETP.LT.OR P4, PT, R34.reuse, 0xf9, !P2 ;  /* 0x000000f92200780c */ /* 0x040fe40005781670 */
[----:B------:R-:W-:Y:S01]  /*e660*/  ISETP.LT.OR P2, PT, R34, 0xfa, !P2 ;  /* 0x000000fa2200780c */ /* 0x000fe20005741670 */
[----:B------:R-:W-:Y:S01]  /*e670*/  FMUL R0, R220, UR26 ;  /* 0x0000001adc007c20 */ /* 0x000fe20008400000 */
[----:B------:R-:W-:-:S04]  /*e680*/  FMUL R3, R221, UR26 ;  /* 0x0000001add037c20 */ /* 0x000fc80008400000 */
[----:B0-----:R-:W-:Y:S02]  /*e690*/  F2FP.SATFINITE.E4M3.F32.PACK_AB_MERGE_C R7, RZ, R0, RZ ;  /* 0x00000000ff07723e */ /* 0x001fe400048070ff */
[----:B-1----:R-:W-:Y:S01]  /*e6a0*/  F2FP.SATFINITE.E4M3.F32.PACK_AB_MERGE_C R9, RZ, R3, RZ ;  /* 0x00000003ff09723e */ /* 0x002fe200048070ff */
[----:B------:R-:W-:Y:S02]  /*e6b0*/  FMUL R0, R223, UR26 ;  /* 0x0000001adf007c20 */ /* 0x000fe40008400000 */
[----:B------:R0:W-:Y:S01]  /*e6c0*/  @!P5 STG.E.U8 desc[UR22][R24.64+0xf0], R7 ;  /* 0x0000f0071800d986 */ /* 0x0001e2000c101116 */
[----:B------:R-:W-:-:S03]  /*e6d0*/  ISETP.LT.OR P5, PT, R34, 0xf2, !P1 ;  /* 0x000000f22200780c */ /* 0x000fc60004fa1670 */
[----:B------:R1:W-:Y:S01]  /*e6e0*/  @!P6 STG.E.U8 desc[UR22][R24.64+0xf1], R9 ;  /* 0x0000f1091800e986 */ /* 0x0003e2000c101116 */
[----:B------:R-:W-:Y:S02]  /*e6f0*/  ISETP.LT.OR P6, PT, R34, 0xf9, !P1 ;  /* 0x000000f92200780c */ /* 0x000fe40004fc1670 */
[----:B------:R-:W-:Y:S01]  /*e700*/  F2FP.SATFINITE.E4M3.F32.PACK_AB_MERGE_C R13, RZ, R0, RZ ;  /* 0x00000000ff0d723e */ /* 0x000fe200048070ff */
[----:B------:R-:W-:Y:S01]  /*e710*/  FMUL R0, R222, UR26 ;  /* 0x0000001ade007c20 */ /* 0x000fe20008400000 */
[----:B------:R-:W-:Y:S01]  /*e720*/  ISETP.LT.OR P1, PT, R34, 0xfa, !P1 ;  /* 0x000000fa2200780c */ /* 0x000fe20004f21670 */
[----:B---3--:R-:W-:-:S03]  /*e730*/  FMUL R2, R224, UR26 ;  /* 0x0000001ae0027c20 */ /* 0x008fc60008400000 */
[----:B0-----:R-:W-:Y:S02]  /*e740*/  F2FP.SATFINITE.E4M3.F32.PACK_AB_MERGE_C R7, RZ, R0, RZ ;  /* 0x00000000ff07723e */ /* 0x001fe400048070ff */
[----:B-1----:R-:W-:Y:S01]  /*e750*/  F2FP.SATFINITE.E4M3.F32.PACK_AB_MERGE_C R9, RZ, R2, RZ ;  /* 0x00000002ff09723e */ /* 0x002fe200048070ff */
[----:B--2---:R-:W-:Y:S01]  /*e760*/  FMUL R3, R225, UR26 ;  /* 0x0000001ae1037c20 */ /* 0x004fe20008400000 */
[----:B----4-:R-:W-:Y:S01]  /*e770*/  FMUL R4, R227, UR26 ;  /* 0x0000001ae3047c20 */ /* 0x010fe20008400000 */
[----:B------:R-:W-:-:S03]  /*e780*/  FMUL R5, R226, UR26 ;  /* 0x0000001ae2057c20 */ /* 0x000fc60008400000 */
[----:B------:R-:W-:Y:S02]  /*e790*/  F2FP.SATFINITE.E4M3.F32.PACK_AB_MERGE_C R3, RZ, R3, RZ ;  /* 0x00000003ff03723e */ /* 0x000fe400048070ff */
[----:B------:R-:W-:Y:S02]  /*e7a0*/  F2FP.SATFINITE.E4M3.F32.PACK_AB_MERGE_C R11, RZ, R4, RZ ;  /* 0x00000004ff0b723e */ /* 0x000fe400048070ff */
[----:B------:R-:W-:Y:S01]  /*e7b0*/  F2FP.SATFINITE.E4M3.F32.PACK_AB_MERGE_C R5, RZ, R5, RZ ;  /* 0x00000005ff05723e */ /* 0x000fe200048070ff */
[----:B------:R0:W-:Y:S04]  /*e7c0*/  @!P3 STG.E.U8 desc[UR22][R26.64+0xf0], R13 ;  /* 0x0000f00d1a00b986 */ /* 0x0001e8000c101116 */
[----:B------:R0:W-:Y:S04]  /*e7d0*/  @!P5 STG.E.U8 desc[UR22][R26.64+0xf1], R7 ;  /* 0x0000f1071a00d986 */ /* 0x0001e8000c101116 */
[----:B------:R0:W-:Y:S04]  /*e7e0*/  @!P4 STG.E.U8 desc[UR22][R24.64+0xf8], R9 ;  /* 0x0000f8091800c986 */ /* 0x0001e8000c101116 */
[----:B------:R0:W-:Y:S04]  /*e7f0*/  @!P2 STG.E.U8 desc[UR22][R24.64+0xf9], R3 ;  /* 0x0000f9031800a986 */ /* 0x0001e8000c101116 */
[----:B------:R0:W-:Y:S04]  /*e800*/  @!P6 STG.E.U8 desc[UR22][R26.64+0xf8], R11 ;  /* 0x0000f80b1a00e986 */ /* 0x0001e8000c101116 */
[----:B------:R0:W-:Y:S02]  /*e810*/  @!P1 STG.E.U8 desc[UR22][R26.64+0xf9], R5 ;  /* 0x0000f9051a009986 */ /* 0x0001e4000c101116 */
.L_x_296:
[----:B------:R-:W-:Y:S05]  /*e820*/  BSYNC B0 ;  /* 0x0000000000007941 */ /* 0x000fea0003800000 */
.L_x_38:
[----:B0-----:R-:W2:Y:S01]  /*e830*/  LDL.LU R5, [R1+0x80] ;  /* 0x0000800001057983 */ /* 0x001ea20000300800 */
[----:B------:R-:W-:Y:S01]  /*e840*/  IMAD.U32 R2, RZ, RZ, UR24 ;  /* 0x00000018ff027e24 */ /* 0x000fe2000f8e00ff */
[----:B------:R-:W-:Y:S02]  /*e850*/  ULDC.64 UR4, c[0x0][0x650] ;  /* 0x0001940000047ab9 */ /* 0x000fe40000000a00 */
[----:B------:R-:W3:Y:S01]  /*e860*/  LDL.LU R4, [R1+0x7c] ;  /* 0x00007c0001047983 */ /* 0x000ee20000300800 */
[----:B------:R-:W-:Y:S02]  /*e870*/  IMAD.U32 R3, RZ, RZ, UR25 ;  /* 0x00000019ff037e24 */ /* 0x000fe4000f8e00ff */
[----:B------:R-:W-:Y:S02]  /*e880*/  IMAD.U32 R3, RZ, RZ, UR13 ;  /* 0x0000000dff037e24 */ /* 0x000fe4000f8e00ff */
[----:B------:R-:W-:Y:S02]  /*e890*/  IMAD.MOV.U32 R6, RZ, RZ, -0x1 ;  /* 0xffffffffff067424 */ /* 0x000fe400078e00ff */
[----:B-----5:R-:W-:-:S04]  /*e8a0*/  IMAD.U32 R0, RZ, RZ, UR18 ;  /* 0x00000012ff007e24 */ /* 0x020fc8000f8e00ff */
[----:B------:R0:W-:Y:S02]  /*e8b0*/  SYNCS.ARRIVE.TRANS64.A1T0 RZ, [R0+UR30], RZ ;  /* 0x000000ff00ff79a7 */ /* 0x0001e4000810001e */
[----:B0-----:R-:W-:Y:S02]  /*e8c0*/  PRMT R0, RZ, 0x7610, R0 ;  /* 0x00007610ff007816 */ /* 0x001fe40000000000 */
[----:B--2---:R-:W-:-:S04]  /*e8d0*/  LEA R5, P1, R2, R5, 0x1 ;  /* 0x0000000502057211 */ /* 0x004fc800078208ff */
[----:B---3--:R-:W-:Y:S01]  /*e8e0*/  LEA.HI.X R4, R2, R4, R3, 0x1, P1 ;  /* 0x0000000402047211 */ /* 0x008fe200008f0c03 */
[----:B------:R-:W-:Y:S01]  /*e8f0*/  IMAD.MOV.U32 R2, RZ, RZ, -0x1 ;  /* 0xffffffffff027424 */ /* 0x000fe200078e00ff */
[----:B------:R0:W-:Y:S01]  /*e900*/  STL [R1+0x80], R5 ;  /* 0x0000800501007387 */ /* 0x0001e20000100800 */
[----:B------:R-:W-:Y:S01]  /*e910*/  IMAD.MOV.U32 R3, RZ, RZ, -0x1 ;  /* 0xffffffffff037424 */ /* 0x000fe200078e00ff */
[----:B------:R-:W-:Y:S02]  /*e920*/  ISETP.GE.U32.AND P1, PT, R5, UR4, PT ;  /* 0x0000000405007c0c */ /* 0x000fe4000bf26070 */
[----:B------:R0:W-:Y:S02]  /*e930*/  STL [R1+0x7c], R4 ;  /* 0x00007c0401007387 */ /* 0x0001e40000100800 */
[----:B------:R-:W-:Y:S02]  /*e940*/  ISETP.GE.U32.AND.EX P1, PT, R4, UR5, PT, P1 ;  /* 0x0000000504007c0c */ /* 0x000fe4000bf26110 */
[----:B------:R0:W-:Y:S04]  /*e950*/  STL [R1+0x84], R6 ;  /* 0x0000840601007387 */ /* 0x0001e80000100800 */
[----:B------:R0:W-:Y:S04]  /*e960*/  STL [R1+0x74], R2 ;  /* 0x0000740201007387 */ /* 0x0001e80000100800 */
[----:B------:R0:W-:Y:S03]  /*e970*/  STL [R1+0x88], R3 ;  /* 0x0000880301007387 */ /* 0x0001e60000100800 */
[----:B------:R-:W-:Y:S05]  /*e980*/  @P1 BRA `(.L_x_297) ;  /* 0x0000000400941947 */ /* 0x000fea0003800000 */
[----:B------:R-:W2:Y:S01]  /*e990*/  S2UR UR8, SR_CTAID.X ;  /* 0x00000000000879c3 */ /* 0x000ea20000002500 */
[----:B------:R-:W-:Y:S01]  /*e9a0*/  ULDC.64 UR4, c[0x0][0x628] ;  /* 0x00018a0000047ab9 */ /* 0x000fe20000000a00 */
[----:B------:R-:W-:Y:S01]  /*e9b0*/  ULDC UR6, c[0x0][0x150] ;  /* 0x0000540000067ab9 */ /* 0x000fe20000000800 */
[----:B------:R-:W-:Y:S01]  /*e9c0*/  ISETP.NE.U32.AND P1, PT, RZ, UR4, PT ;  /* 0x00000004ff007c0c */ /* 0x000fe2000bf25070 */
[----:B------:R-:W-:Y:S01]  /*e9d0*/  ULDC UR28, c[0x0][0x630] ;  /* 0x00018c00001c7ab9 */ /* 0x000fe20000000800 */
[C---:B------:R-:W-:Y:S01]  /*e9e0*/  R2UR UR36, R5.reuse ;  /* 0x00000000052472ca */ /* 0x040fe200000e0000 */
[----:B------:R-:W-:Y:S01]  /*e9f0*/  ULDC UR38, c[0x0][0x154] ;  /* 0x0000550000267ab9 */ /* 0x000fe20000000800 */
[----:B------:R-:W-:Y:S01]  /*ea00*/  ISETP.NE.AND.EX P1, PT, RZ, UR5, PT, P1 ;  /* 0x00000005ff007c0c */ /* 0x000fe2000bf25310 */
[----:B------:R-:W3:Y:S01]  /*ea10*/  S2UR UR41, SR_CTAID.Y ;  /* 0x00000000002979c3 */ /* 0x000ee20000002600 */
[----:B------:R-:W-:Y:S02]  /*ea20*/  R2UR UR37, R4 ;  /* 0x00000000042572ca */ /* 0x000fe400000e0000 */
[----:B------:R-:W-:-:S02]  /*ea30*/  R2UR UR34, R5 ;  /* 0x00000000052272ca */ /* 0x000fc400000e0000 */
[----:B------:R-:W-:Y:S02]  /*ea40*/  R2UR UR35, R4 ;  /* 0x00000000042372ca */ /* 0x000fe400000e0000 */
[----:B--2---:R-:W-:-:S05]  /*ea50*/  I2FP.F32.U32 R0, UR8 ;  /* 0x0000000800007c45 */ /* 0x004fca0008201000 */
[----:B------:R-:W-:-:S04]  /*ea60*/  FMUL R0, R0, UR6 ;  /* 0x0000000600007c20 */ /* 0x000fc80008400000 */
[----:B0-----:R0:W2:Y:S01]  /*ea70*/  F2I.U32.TRUNC.NTZ R2, R0 ;  /* 0x0000000000027305 */ /* 0x0010a2000020f000 */
[----:B---3--:R-:W-:Y:S05]  /*ea80*/  @!P1 BRA `(.L_x_298) ;  /* 0x0000000000309947 */ /* 0x008fea0003800000 */
[----:B------:R-:W-:Y:S01]  /*ea90*/  R2UR UR9, R5 ;  /* 0x00000000050972ca */ /* 0x000fe200000e0000 */
[----:B------:R-:W-:Y:S01]  /*eaa0*/  ULDC UR6, c[0x0][0x634] ;  /* 0x00018d0000067ab9 */ /* 0x000fe20000000800 */
[----:B------:R-:W-:-:S11]  /*eab0*/  R2UR UR10, R4 ;  /* 0x00000000040a72ca */ /* 0x000fd600000e0000 */
[----:B------:R-:W-:-:S04]  /*eac0*/  UIADD3 UR6, UP0, UR9, UR6, URZ ;  /* 0x0000000609067290 */ /* 0x000fc8000ff1e03f */
[----:B------:R-:W-:Y:S02]  /*ead0*/  UIADD3.X UR9, URZ, UR10, URZ, UP0, !UPT ;  /* 0x0000000a3f097290 */ /* 0x000fe400087fe43f */
[----:B------:R-:W-:Y:S02]  /*eae0*/  UIMAD.WIDE.U32 UR20, UR6, UR4, URZ ;  /* 0x00000004061472a5 */ /* 0x000fe4000f8e003f */
[----:B------:R-:W-:-:S04]  /*eaf0*/  UIMAD.WIDE.U32 UR10, UR9, UR4, URZ ;  /* 0x00000004090a72a5 */ /* 0x000fc8000f8e003f */
[----:B------:R-:W-:-:S04]  /*eb00*/  UIMAD.WIDE.U32 UR10, UP0, UR6, UR5, UR10 ;  /* 0x00000005060a72a5 */ /* 0x000fc8000f80000a */
[----:B------:R-:W-:Y:S02]  /*eb10*/  UIADD3.X UR35, URZ, URZ, URZ, UP0, !UPT ;  /* 0x0000003f3f237290 */ /* 0x000fe400087fe43f */
[----:B------:R-:W-:Y:S01]  /*eb20*/  UIADD3 URZ, UP0, UR21, UR10, URZ ;  /* 0x0000000a153f7290 */ /* 0x000fe2000ff1e03f */
[----:B------:R-:W-:-:S03]  /*eb30*/  UMOV UR34, UR11 ;  /* 0x0000000b00227c82 */ /* 0x000fc60008000000 */
[----:B------:R-:W-:-:S12]  /*eb40*/  UIMAD.WIDE.U32.X UR34, UR9, UR5, UR34, UP0 ;  /* 0x00000005092272a5 */ /* 0x000fd800080e0422 */
.L_x_298:
[----:B0-----:R-:W-:Y:S01]  /*eb50*/  I2FP.F32.U32 R0, UR41 ;  /* 0x0000002900007c45 */ /* 0x001fe20008201000 */
[----:B------:R-:W-:Y:S01]  /*eb60*/  USHF.R.U64 UR6, UR34, UR28, UR35 ;  /* 0x0000001c22067299 */ /* 0x000fe20008001223 */
[----:B--2---:R-:W-:Y:S01]  /*eb70*/  R2UR UR21, R2 ;  /* 0x00000000021572ca */ /* 0x004fe200000e0000 */
[----:B------:R-:W-:Y:S02]  /*eb80*/  USHF.R.U32.HI UR4, URZ, UR28, UR35 ;  /* 0x0000001c3f047299 */ /* 0x000fe40008011623 */
[----:B------:R-:W-:Y:S01]  /*eb90*/  FMUL R0, R0, UR38 ;  /* 0x0000002600007c20 */ /* 0x000fe20008400000 */
[----:B------:R-:W-:Y:S01]  /*eba0*/  UIADD3 UR20, UP0, URZ, -UR6, URZ ;  /* 0x800000063f147290 */ /* 0x000fe2000ff1e03f */
[----:B------:R-:W-:Y:S01]  /*ebb0*/  UMOV UR10, UR36 ;  /* 0x00000024000a7c82 */ /* 0x000fe20008000000 */
[----:B------:R-:W-:Y:S02]  /*ebc0*/  UMOV UR11, UR37 ;  /* 0x00000025000b7c82 */ /* 0x000fe40008000000 */
[----:B------:R-:W-:Y:S01]  /*ebd0*/  UIADD3.X UR9, URZ, ~UR4, URZ, UP0, !UPT ;  /* 0x800000043f097290 */ /* 0x000fe200087fe43f */
[----:B------:R-:W0:Y:S01]  /*ebe0*/  F2I.U32.TRUNC.NTZ R0, R0 ;  /* 0x0000000000007305 */ /* 0x000e22000020f000 */
[----:B------:R-:W-:Y:S01]  /*ebf0*/  ULDC UR44, c[0x0][0x658] ;  /* 0x00019600002c7ab9 */ /* 0x000fe20000000800 */
[----:B------:R-:W-:Y:S01]  /*ec00*/  ULDC.64 UR4, c[0x0][0x620] ;  /* 0x0001880000047ab9 */ /* 0x000fe20000000a00 */
[----:B------:R-:W-:Y:S01]  /*ec10*/  UMOV UR35, 0xffffffff ;  /* 0xffffffff00237882 */ /* 0x000fe20000000000 */
[----:B------:R-:W-:-:S02]  /*ec20*/  UIMAD UR9, UR9, UR4, URZ ;  /* 0x00000004090972a4 */ /* 0x000fc4000f8e023f */
[----:B------:R-:W-:Y:S02]  /*ec30*/  UIMAD.WIDE.U32 UR10, UR20, UR4, UR10 ;  /* 0x00000004140a72a5 */ /* 0x000fe4000f8e000a */
[----:B------:R-:W-:Y:S02]  /*ec40*/  UIMAD UR9, UR20, UR5, UR9 ;  /* 0x00000005140972a4 */ /* 0x000fe4000f8e0209 */
[----:B------:R-:W-:Y:S02]  /*ec50*/  USHF.L.U32 UR37, UR35, UR44, URZ ;  /* 0x0000002c23257299 */ /* 0x000fe4000800063f */
[----:B------:R-:W-:Y:S01]  /*ec60*/  UIADD3 UR9, UR11, UR9, URZ ;  /* 0x000000090b097290 */ /* 0x000fe2000fffe03f */
[----:B------:R-:W-:Y:S01]  /*ec70*/  ULDC UR20, c[0x0][0x618] ;  /* 0x0001860000147ab9 */ /* 0x000fe20000000800 */
[----:B0-----:R-:W-:Y:S01]  /*ec80*/  R2UR UR39, R0 ;  /* 0x00000000002772ca */ /* 0x001fe200000e0000 */
[----:B------:R-:W-:Y:S01]  /*ec90*/  ULDC.64 UR4, c[0x0][0x640] ;  /* 0x0001900000047ab9 */ /* 0x000fe20000000a00 */
[----:B------:R-:W-:Y:S01]  /*eca0*/  USHF.R.U64 UR35, UR10, UR20, UR9 ;  /* 0x000000140a237299 */ /* 0x000fe20008001209 */
[----:B------:R-:W-:Y:S01]  /*ecb0*/  ISETP.NE.U32.AND P1, PT, RZ, UR4, PT ;  /* 0x00000004ff007c0c */ /* 0x000fe2000bf25070 */
[----:B------:R-:W-:Y:S01]  /*ecc0*/  USHF.R.U32.HI UR9, URZ, UR20, UR9 ;  /* 0x000000143f097299 */ /* 0x000fe20008011609 */
[----:B------:R-:W-:-:S02]  /*ecd0*/  ULDC UR42, c[0x0][0x608] ;  /* 0x00018200002a7ab9 */ /* 0x000fc40000000800 */
[----:B------:R-:W-:Y:S01]  /*ece0*/  ISETP.NE.AND.EX P1, PT, RZ, UR5, PT, P1 ;  /* 0x00000005ff007c0c */ /* 0x000fe2000bf25310 */
[----:B------:R-:W-:Y:S02]  /*ecf0*/  USHF.R.U64 UR38, UR35, UR42, UR9 ;  /* 0x0000002a23267299 */ /* 0x000fe40008001209 */
[----:B------:R-:W-:Y:S02]  /*ed00*/  USHF.R.U32.HI UR9, URZ, UR42, UR9 ;  /* 0x0000002a3f097299 */ /* 0x000fe40008011609 */
[----:B------:R-:W-:Y:S02]  /*ed10*/  UIADD3 UR10, -UR21, URZ, URZ ;  /* 0x0000003f150a7290 */ /* 0x000fe4000fffe13f */
[----:B------:R-:W-:Y:S02]  /*ed20*/  UIADD3 UR43, -UR39, URZ, URZ ;  /* 0x0000003f272b7290 */ /* 0x000fe4000fffe13f */
[----:B------:R-:W-:Y:S01]  /*ed30*/  USHF.R.U64 UR39, UR38, UR44, UR9 ;  /* 0x0000002c26277299 */ /* 0x000fe20008001209 */
[----:B------:R-:W-:Y:S01]  /*ed40*/  UMOV UR36, 0x1 ;  /* 0x0000000100247882 */ /* 0x000fe20000000000 */
[----:B------:R-:W-:Y:S01]  /*ed50*/  ULDC UR40, c[0x0][0x144] ;  /* 0x0000510000287ab9 */ /* 0x000fe20000000800 */
[----:B------:R-:W-:Y:S01]  /*ed60*/  ULDC UR28, c[0x0][0x600] ;  /* 0x00018000001c7ab9 */ /* 0x000fe20000000800 */
[----:B------:R-:W-:-:S02]  /*ed70*/  USHF.L.U32 UR36, UR36, UR44, URZ ;  /* 0x0000002c24247299 */ /* 0x000fc4000800063f */
[----:B------:R-:W-:Y:S02]  /*ed80*/  USHF.R.U32.HI UR21, URZ, UR44, UR9 ;  /* 0x0000002c3f157299 */ /* 0x000fe40008011609 */
[----:B------:R-:W-:Y:S02]  /*ed90*/  UIADD3 UR34, UR28, -0x1, URZ ;  /* 0xffffffff1c227890 */ /* 0x000fe4000fffe03f */
[----:B------:R-:W-:Y:S02]  /*eda0*/  ULOP3.LUT UR37, URZ, UR37, URZ, 0x33, !UPT ;  /* 0x000000253f257292 */ /* 0x000fe4000f8e333f */
[----:B------:R-:W-:Y:S01]  /*edb0*/  UIMAD UR40, UR40, UR10, UR8 ;  /* 0x0000000a282872a4 */ /* 0x000fe2000f8e0208 */
[----:B------:R-:W-:Y:S01]  /*edc0*/  ULDC UR46, c[0x0][0x148] ;  /* 0x00005200002e7ab9 */ /* 0x000fe20000000800 */
[----:B------:R-:W-:Y:S01]  /*edd0*/  ULDC UR44, c[0x0][0x648] ;  /* 0x00019200002c7ab9 */ /* 0x000fe20000000800 */
[----:B------:R-:W-:Y:S01]  /*ede0*/  ULDC UR45, c[0x0][0x638] ;  /* 0x00018e00002d7ab9 */ /* 0x000fe20000000800 */
[----:B------:R-:W-:Y:S01]  /*edf0*/  UMOV UR20, UR39 ;  /* 0x0000002700147c82 */ /* 0x000fe20008000000 */
[----:B------:R-:W-:Y:S07]  /*ee00*/  @!P1 BRA `(.L_x_299) ;  /* 0x0000000000289947 */ /* 0x000fee0003800000 */
        /* <DEDUP_REMOVED lines=10> */
.L_x_299:
[----:B------:R-:W-:Y:S01]  /*eeb0*/  USHF.R.U64 UR4, UR20, UR44, UR21 ;  /* 0x0000002c14047299 */ /* 0x000fe20008001215 */
[----:B------:R-:W-:Y:S01]  /*eec0*/  IMAD.U32 R4, RZ, RZ, UR6 ;  /* 0x00000006ff047e24 */ /* 0x000fe2000f8e00ff */
[----:B------:R-:W-:Y:S01]  /*eed0*/  ULOP3.LUT UR37, UR38, UR37, URZ, 0xc0, !UPT ;  /* 0x0000002526257292 */ /* 0x000fe2000f8ec03f */
[----:B------:R-:W-:Y:S01]  /*eee0*/  IMAD.MOV.U32 R0, RZ, RZ, 0x1 ;  /* 0x00000001ff007424 */ /* 0x000fe200078e00ff */
[----:B------:R-:W-:Y:S02]  /*eef0*/  UIADD3 UR5, -UR4, URZ, URZ ;  /* 0x0000003f04057290 */ /* 0x000fe4000fffe13f */
[----:B------:R-:W-:Y:S01]  /*ef00*/  @UP2 UIMAD UR40, UR46, UR43, UR41 ;  /* 0x0000002b2e2822a4 */ /* 0x000fe2000f8e0229 */
[----:B------:R2:W-:Y:S01]  /*ef10*/  STL [R1+0x74], R4 ;  /* 0x0000740401007387 */ /* 0x0005e20000100800 */
[----:B------:R-:W-:Y:S02]  /*ef20*/  ULOP3.LUT UR34, UR35, UR34, URZ, 0xc0, !UPT ;  /* 0x0000002223227292 */ /* 0x000fe4000f8ec03f */
[----:B------:R-:W-:-:S02]  /*ef30*/  UIMAD UR36, UR36, UR4, UR37 ;  /* 0x00000004242472a4 */ /* 0x000fc4000f8e0225 */
        /* <DEDUP_REMOVED lines=10> */
.L_x_297:
[----:B------:R-:W-:Y:S01]  /*efe0*/  UIADD3 UR15, UR31, UR15, URZ ;  /* 0x0000000f1f0f7290 */ /* 0x000fe2000fffe03f */
[----:B------:R-:W-:Y:S01]  /*eff0*/  LOP3.LUT P1, RZ, R0, 0xff, RZ, 0xc0, !PT ;  /* 0x000000ff00ff7812 */ /* 0x000fe2000782c0ff */
[----:B------:R-:W-:Y:S02]  /*f000*/  ULOP3.LUT UR29, UR29, 0x1, URZ, 0x3c, !UPT ;  /* 0x000000011d1d7892 */ /* 0x000fe4000f8e3c3f */
[----:B------:R-:W-:Y:S02]  /*f010*/  USHF.R.U32.HI UR4, URZ, 0x2, UR15 ;  /* 0x000000023f047899 */ /* 0x000fe4000801160f */
[----:B------:R-:W-:Y:S02]  /*f020*/  UISETP.GT.U32.AND UP0, UPT, UR15, 0x3, UPT ;  /* 0x000000030f00788c */ /* 0x000fe4000bf04070 */
[----:B------:R-:W-:Y:S02]  /*f030*/  ULOP3.LUT UR4, UR4, 0x1, URZ, 0xc0, !UPT ;  /* 0x0000000104047892 */ /* 0x000fe4000f8ec03f */
[----:B------:R-:W-:-:S02]  /*f040*/  UISETP.LT.U32.AND UP0, UPT, UR31, 0x4, UP0 ;  /* 0x000000041f00788c */ /* 0x000fc40008701070 */
[----:B------:R-:W-:Y:S02]  /*f050*/  UISETP.NE.U32.AND UP1, UPT, UR4, 0x1, UPT ;  /* 0x000000010400788c */ /* 0x000fe4000bf25070 */
[----:B------:R-:W-:Y:S02]  /*f060*/  USEL UR5, URZ, 0x1, !UP0 ;  /* 0x000000013f057887 */ /* 0x000fe4000c000000 */
[----:B------:R-:W-:Y:S02]  /*f070*/  UISETP.GT.U32.AND UP1, UPT, UR31, 0x3, !UP1 ;  /* 0x000000031f00788c */ /* 0x000fe4000cf24070 */
[----:B------:R-:W-:Y:S02]  /*f080*/  ULOP3.LUT UR15, UR15, 0x3, URZ, 0xc0, !UPT ;  /* 0x000000030f0f7892 */ /* 0x000fe4000f8ec03f */
[----:B------:R-:W-:-:S04]  /*f090*/  USEL UR4, URZ, 0x1, !UP1 ;  /* 0x000000013f047887 */ /* 0x000fc8000c800000 */
[----:B------:R-:W-:Y:S01]  /*f0a0*/  ULOP3.LUT UR17, UR4, UR17, UR5, 0x96, !UPT ;  /* 0x0000001104117292 */ /* 0x000fe2000f8e9605 */
[----:B------:R-:W-:Y:S11]  /*f0b0*/  @P1 BRA `(.L_x_300) ;  /* 0xffffff2400b01947 */ /* 0x000ff6000383ffff */
[----:B------:R-:W-:Y:S05]  /*f0c0*/  EXIT ;  /* 0x000000000000794d */ /* 0x000fea0003800000 */
.L_x_16:
[----:B------:R-:W-:-:S08]  /*f0d0*/  ISETP.NE.AND P0, PT, RZ, UR6, PT ;  /* 0x00000006ff007c0c */ /* 0x000fd0000bf05270 */
[----:B0-2---:R-:W0:-:S00]  /*f0e0*/  USETMAXREG.DEALLOC.CTAPOOL 0x28 ;  /* 0x00000028000079c8 */ /* 0x005e0000080e0500 */
[----:B------:R-:W-:Y:S05]  /*f0f0*/  @P0 EXIT ;  /* 0x000000000000094d */ /* 0x000fea0003800000 */
[----:B0-----:R-:W-:Y:S01]  /*f100*/  LOP3.LUT P0, RZ, R3, 0xff, RZ, 0xc0, !PT ;  /* 0x000000ff03ff7812 */ /* 0x001fe2000780c0ff */
[----:B------:R-:W-:Y:S02]  /*f110*/  IMAD.MOV.U32 R9, RZ, RZ, 0x1 ;  /* 0x00000001ff097424 */ /* 0x000fe400078e00ff */
[----:B------:R-:W-:-:S10]  /*f120*/  IMAD.MOV.U32 R8, RZ, RZ, RZ ;  /* 0x000000ffff087224 */ /* 0x000fd400078e00ff */
[----:B------:R-:W-:Y:S05]  /*f130*/  @!P0 BRA `(.L_x_301) ;  /* 0x0000000c00688947 */ /* 0x000fea0003800000 */
[----:B------:R-:W0:Y:S01]  /*f140*/  S2UR UR9, SR_CgaCtaId ;  /* 0x00000000000979c3 */ /* 0x000e220000008800 */
[----:B------:R-:W-:Y:S01]  /*f150*/  LOP3.LUT P0, RZ, R0, 0x1f, RZ, 0xc0, !PT ;  /* 0x0000001f00ff7812 */ /* 0x000fe2000780c0ff */
[----:B------:R-:W-:Y:S01]  /*f160*/  ULDC UR5, c[0x0][0x658] ;  /* 0x0001960000057ab9 */ /* 0x000fe20000000800 */
[----:B------:R-:W-:Y:S01]  /*f170*/  UMOV UR6, 0xffffffff ;  /* 0xffffffff00067882 */ /* 0x000fe20000000000 */
[----:B------:R-:W-:Y:S01]  /*f180*/  BSSY B0, `(.L_x_301) ;  /* 0x00000d5000007945 */ /* 0x000fe20003800000 */
[----:B------:R-:W-:Y:S01]  /*f190*/  USHF.L.U32 UR6, UR6, UR5, URZ ;  /* 0x0000000506067299 */ /* 0x000fe2000800063f */
[C---:B------:R-:W-:Y:S01]  /*f1a0*/  ISETP.NE.AND P3, PT, R2.reuse, RZ, PT ;  /* 0x000000ff0200720c */ /* 0x040fe20003f65270 */
[----:B------:R-:W-:Y:S01]  /*f1b0*/  IMAD.MOV.U32 R0, RZ, RZ, 0x1 ;  /* 0x00000001ff007424 */ /* 0x000fe200078e00ff */
[----:B------:R-:W-:Y:S01]  /*f1c0*/  ISETP.NE.OR P0, PT, R2, RZ, !P0 ;  /* 0x000000ff0200720c */ /* 0x000fe20004705670 */
[----:B------:R-:W-:Y:S01]  /*f1d0*/  IMAD.MOV.U32 R9, RZ, RZ, 0x1 ;  /* 0x00000001ff097424 */ /* 0x000fe200078e00ff */
[----:B------:R-:W-:Y:S01]  /*f1e0*/  ULDC UR4, c[0x0][0x600] ;  /* 0x0001800000047ab9 */ /* 0x000fe20000000800 */
[----:B------:R-:W-:Y:S01]  /*f1f0*/  IMAD.MOV.U32 R8, RZ, RZ, RZ ;  /* 0x000000ffff087224 */ /* 0x000fe200078e00ff */
[----:B------:R-:W-:Y:S01]  /*f200*/  UMOV UR8, 0x1 ;  /* 0x0000000100087882 */ /* 0x000fe20000000000 */
[----:B------:R-:W-:-:S02]  /*f210*/  UIADD3 UR23, UR14, 0x1, URZ ;  /* 0x000000010e177890 */ /* 0x000fc4000fffe03f */
[----:B------:R-:W-:Y:S02]  /*f220*/  ULOP3.LUT UR28, UR7, 0x2, URZ, 0xfc, !UPT ;  /* 0x00000002071c7892 */ /* 0x000fe4000f8efc3f */
[----:B------:R-:W-:Y:S02]  /*f230*/  UIADD3 UR4, UR4, -0x1, URZ ;  /* 0xffffffff04047890 */ /* 0x000fe4000fffe03f */
[----:B------:R-:W-:Y:S02]  /*f240*/  USHF.L.U32 UR5, UR8, UR5, URZ ;  /* 0x0000000508057299 */ /* 0x000fe4000800063f */
[----:B------:R-:W-:Y:S01]  /*f250*/  ULOP3.LUT UR6, URZ, UR6, URZ, 0x33, !UPT ;  /* 0x000000063f067292 */ /* 0x000fe2000f8e333f */
[----:B------:R-:W-:Y:S01]  /*f260*/  ULDC.64 UR26, c[0x0][0x198] ;  /* 0x00006600001a7ab9 */ /* 0x000fe20000000a00 */
[----:B0-----:R-:W-:-:S10]  /*f270*/  IMAD.U32 R10, RZ, RZ, UR9 ;  /* 0x00000009ff0a7e24 */ /* 0x001fd4000f8e00ff */
.L_x_313:
[----:B------:R-:W-:-:S03]  /*f280*/  UMOV UR8, 0xffffffff ;  /* 0xffffffff00087882 */ /* 0x000fc60000000000 */
[----:B01----:R-:W-:Y:S05]  /*f290*/  BRA.DIV UR8, `(.L_x_302) ;  /* 0x00000012083c7947 */ /* 0x003fea000b800000 */
[----:B------:R-:W-:-:S13]  /*f2a0*/  ELECT P1, URZ, PT ;  /* 0x00000000003f782f */ /* 0x000fda0003820000 */
.L_x_326:
[----:B------:R-:W0:Y:S01]  /*f2b0*/  LDC R2, c[0x0][0x28c] ;  /* 0x0000a300ff027b82 */ /* 0x000e220000000800 */
[----:B------:R-:W-:Y:S01]  /*f2c0*/  BSSY B1, `(.L_x_303) ;  /* 0x000003f000017945 */ /* 0x000fe20003800000 */
[----:B0-----:R-:W-:-:S13]  /*f2d0*/  ISETP.LT.OR P1, PT, R2, 0x1, !P1 ;  /* 0x000000010200780c */ /* 0x001fda0004f21670 */
[----:B------:R-:W-:Y:S05]  /*f2e0*/  @P1 BRA `(.L_x_304) ;  /* 0x0000000000f01947 */ /* 0x000fea0003800000 */
[----:B------:R-:W2:Y:S04]  /*f2f0*/  LDL.LU R4, [R1+0x84] ;  /* 0x0000840001047983 */ /* 0x000ea80000300800 */
[----:B------:R-:W3:Y:S01]  /*f300*/  LDL.LU R3, [R1+0x88] ;  /* 0x0000880001037983 */ /* 0x000ee20000300800 */
[----:B------:R-:W-:Y:S02]  /*f310*/  IMAD.MOV.U32 R13, RZ, RZ, RZ ;  /* 0x000000ffff0d7224 */ /* 0x000fe400078e00ff */
[----:B------:R-:W-:Y:S02]  /*f320*/  IMAD.U32 R14, RZ, RZ, UR23 ;  /* 0x00000017ff0e7e24 */ /* 0x000fe4000f8e00ff */
[----:B------:R-:W-:Y:S02]  /*f330*/  IMAD.MOV.U32 R2, RZ, RZ, R9 ;  /* 0x000000ffff027224 */ /* 0x000fe400078e0009 */
[----:B--2---:R-:W-:-:S02]  /*f340*/  IMAD R10, R4, 0x2, R10 ;  /* 0x00000002040a7824 */ /* 0x004fc400078e020a */
[----:B---3--:R-:W-:Y:S02]  /*f350*/  IMAD.SHL.U32 R7, R3, 0x100, RZ ;  /* 0x0000010003077824 */ /* 0x008fe400078e00ff */
[----:B------:R-:W-:Y:S02]  /*f360*/  IMAD.MOV.U32 R3, RZ, RZ, R8 ;  /* 0x000000ffff037224 */ /* 0x000fe400078e0008 */
[----:B------:R-:W-:-:S07]  /*f370*/  IMAD.SHL.U32 R6, R10, 0x20, RZ ;  /* 0x000000200a067824 */ /* 0x000fce00078e00ff */
.L_x_308:
[----:B------:R-:W0:Y:S01]  /*f380*/  S2UR UR8, SR_CgaCtaId ;  /* 0x00000000000879c3 */ /* 0x000e220000008800 */
[----:B------:R-:W-:Y:S02]  /*f390*/  MOV R5, 0x400 ;  /* 0x0000040000057802 */ /* 0x000fe40000000f00 */
[----:B------:R-:W-:Y:S01]  /*f3a0*/  SHF.L.U32 R4, R2, 0x1f, RZ ;  /* 0x0000001f02047819 */ /* 0x000fe200000006ff */
[----:B0-----:R-:W-:-:S05]  /*f3b0*/  IMAD.U32 R10, RZ, RZ, UR8 ;  /* 0x00000008ff0a7e24 */ /* 0x001fca000f8e00ff */
[----:B------:R-:W-:Y:S02]  /*f3c0*/  LEA R12, R10, R5, 0x18 ;  /* 0x000000050a0c7211 */ /* 0x000fe400078ec0ff */
[----:B------:R-:W0:Y:S03]  /*f3d0*/  @!P3 LDC R5, c[0x0][0x500] ;  /* 0x00014000ff05bb82 */ /* 0x000e260000000800 */
[----:B------:R-:W-:-:S04]  /*f3e0*/  IMAD R11, R3, 0x8, R12 ;  /* 0x00000008030b7824 */ /* 0x000fc800078e020c */
[----:B------:R-:W1:Y:S02]  /*f3f0*/  SYNCS.PHASECHK.TRANS64.TRYWAIT P1, [R11+URZ+0x20], R4 ;  /* 0x000020040b0075a7 */ /* 0x000e64000802017f */
[----:B-1----:R-:W-:Y:S05]  /*f400*/  @!P1 BRA `(.L_x_305) ;  /* 0x0000001000009947 */ /* 0x002fea0003800000 */
.L_x_327:
[----:B------:R-:W-:Y:S01]  /*f410*/  UPRMT UR8, UR28, 0x9910, URZ ;  /* 0x000099101c087896 */ /* 0x000fe2000800003f */
[----:B0-----:R0:W-:Y:S03]  /*f420*/  @!P3 SYNCS.ARRIVE.TRANS64 RZ, [R11+URZ], R5 ;  /* 0x000000050bffb9a7 */ /* 0x0011e6000800003f */
[----:B------:R-:W-:-:S06]  /*f430*/  UISETP.NE.AND UP0, UPT, UR8, 0x2, UPT ;  /* 0x000000020800788c */ /* 0x000fcc000bf05270 */
[----:B------:R-:W-:-:S13]  /*f440*/  PLOP3.LUT P1, PT, PT, PT, UP0, 0x80, 0x0 ;  /* 0x000000000000781c */ /* 0x000fda0003f2f008 */
[----:B0-----:R-:W-:Y:S05]  /*f450*/  @P1 BRA `(.L_x_306) ;  /* 0x0000000000041947 */ /* 0x001fea0003800000 */
[----:B------:R-:W-:Y:S01]  /*f460*/  BPT.TRAP 0x1 ;  /* 0x000000040000795c */ /* 0x000fe20000300000 */
.L_x_306:
[----:B------:R-:W-:Y:S05]  /*f470*/  @P0 BRA `(.L_x_307) ;  /* 0x0000000000040947 */ /* 0x000fea0003800000 */
[----:B------:R-:W-:Y:S01]  /*f480*/  BPT.TRAP 0x1 ;  /* 0x000000040000795c */ /* 0x000fe20000300000 */
.L_x_307:
[----:B------:R-:W2:Y:S01]  /*f490*/  LDL R5, [R1+0x74] ;  /* 0x0000740001057983 */ /* 0x000ea20000100800 */
[----:B-1----:R-:W-:Y:S01]  /*f4a0*/  IMAD R4, R3, 0x2, R10 ;  /* 0x0000000203047824 */ /* 0x002fe200078e020a */
[----:B------:R-:W-:Y:S01]  /*f4b0*/  R2UR UR20, R6 ;  /* 0x00000000061472ca */ /* 0x000fe200000e0000 */
[----:B------:R-:W-:Y:S01]  /*f4c0*/  VIADD R14, R14, 0xffffffff ;  /* 0xffffffff0e0e7836 */ /* 0x000fe20000000000 */
[----:B------:R-:W-:Y:S01]  /*f4d0*/  R2UR UR9, R11 ;  /* 0x000000000b0972ca */ /* 0x000fe200000e0000 */
[--C-:B------:R-:W-:Y:S01]  /*f4e0*/  IMAD.U32 R4, R4, 0x800, R12.reuse ;  /* 0x0000080004047824 */ /* 0x100fe200078e000c */
[----:B------:R-:W-:Y:S01]  /*f4f0*/  UIADD3 UR16, UP0, UR26, 0xf0, URZ ;  /* 0x000000f01a107890 */ /* 0x000fe2000ff1e03f */
[----:B------:R-:W-:Y:S01]  /*f500*/  IMAD R12, R3, 0x4000, R12 ;  /* 0x00004000030c7824 */ /* 0x000fe200078e020c */
[----:B------:R-:W-:Y:S01]  /*f510*/  R2UR UR10, R13 ;  /* 0x000000000d0a72ca */ /* 0x000fe200000e0000 */
[----:B------:R-:W-:Y:S01]  /*f520*/  UIADD3 UR30, UP1, UR26, 0x1f0, URZ ;  /* 0x000001f01a1e7890 */ /* 0x000fe2000ff3e03f */
[----:B------:R-:W-:Y:S01]  /*f530*/  R2UR UR8, R4 ;  /* 0x00000000040872ca */ /* 0x000fe200000e0000 */
[----:B------:R-:W-:Y:S01]  /*f540*/  UIADD3.X UR17, URZ, UR27, URZ, UP0, !UPT ;  /* 0x0000001b3f117290 */ /* 0x000fe200087fe43f */
[----:B------:R-:W-:Y:S01]  /*f550*/  R2UR UR11, R12 ;  /* 0x000000000c0b72ca */ /* 0x000fe200000e0000 */
[----:B------:R-:W-:Y:S01]  /*f560*/  VIADD R3, R3, 0x1 ;  /* 0x0000000103037836 */ /* 0x000fe20000000000 */
[----:B------:R-:W-:Y:S01]  /*f570*/  R2UR UR21, R7 ;  /* 0x00000000071572ca */ /* 0x000fe200000e0000 */
[----:B------:R-:W-:Y:S01]  /*f580*/  UIADD3.X UR31, URZ, UR27, URZ, UP1, !UPT ;  /* 0x0000001b3f1f7290 */ /* 0x000fe20008ffe43f */
[----:B------:R-:W-:Y:S01]  /*f590*/  ISETP.GT.AND P2, PT, R14, 0x1, PT ;  /* 0x000000010e00780c */ /* 0x000fe20003f44270 */
[----:B------:R-:W-:Y:S01]  /*f5a0*/  UMOV UR22, 0x30000 ;  /* 0x0003000000167882 */ /* 0x000fe20000000000 */
[----:B------:R-:W-:Y:S01]  /*f5b0*/  UMOV UR18, 0x0 ;  /* 0x0000000000127882 */ /* 0x000fe20000000000 */
[----:B------:R-:W-:Y:S01]  /*f5c0*/  UMOV UR19, 0x10000000 ;  /* 0x1000000000137882 */ /* 0x000fe20000000000 */
[----:B------:R-:W-:Y:S01]  /*f5d0*/  ISETP.NE.AND P1, PT, R3, 0x4, PT ;  /* 0x000000040300780c */ /* 0x000fe20003f25270 */
[----:B------:R-:W-:-:S02]  /*f5e0*/  VIADD R13, R13, 0x40 ;  /* 0x000000400d0d7836 */ /* 0x000fc40000000000 */
[----:B------:R-:W-:Y:S01]  /*f5f0*/  UIADD3 UR8, UR8, 0x180, URZ ;  /* 0x0000018008087890 */ /* 0x000fe2000fffe03f */
[----:B------:R-:W-:Y:S01]  /*f600*/  SEL R3, R3, RZ, P1 ;  /* 0x000000ff03037207 */ /* 0x000fe20000800000 */
[----:B------:R-:W-:-:S03]  /*f610*/  UIADD3 UR15, UR11, 0x4180, URZ ;  /* 0x000041800b0f7890 */ /* 0x000fc6000fffe03f */
[----:B------:R-:W-:Y:S01]  /*f620*/  UMOV UR11, UR20 ;  /* 0x00000014000b7c82 */ /* 0x000fe20008000000 */
[----:B--2---:R-:W-:Y:S02]  /*f630*/  R2UR UR12, R5 ;  /* 0x00000000050c72ca */ /* 0x004fe400000e0000 */
[----:B------:R-:W-:-:S04]  /*f640*/  SEL R5, RZ, 0x1, P1 ;  /* 0x00000001ff057807 */ /* 0x000fc80000800000 */
[----:B------:R-:W-:-:S07]  /*f650*/  LOP3.LUT R2, R2, R5, RZ, 0x3c, !PT ;  /* 0x0000000502027212 */ /* 0x000fce00078e3cff */
[----:B------:R0:W-:Y:S02]  /*f660*/  UTMALDG.3D.MULTICAST [UR8], [UR16], UR22, desc[UR18] ;  /* 0x00001208100073b4 */ /* 0x0001e40008011816 */
[----:B0-----:R-:W-:Y:S01]  /*f670*/  UMOV UR8, UR15 ;  /* 0x0000000f00087c82 */ /* 0x001fe20008000000 */
[----:B------:R-:W-:Y:S02]  /*f680*/  UMOV UR11, UR21 ;  /* 0x00000015000b7c82 */ /* 0x000fe40008000000 */
[----:B------:R0:W-:Y:S02]  /*f690*/  UTMALDG.3D [UR8], [UR30], desc[UR18] ;  /* 0x000012081e0075b4 */ /* 0x0001e40008011000 */
[----:B0-----:R-:W-:Y:S05]  /*f6a0*/  @P2 BRA `(.L_x_308) ;  /* 0xfffffffc00342947 */ /* 0x001fea000383ffff */
.L_x_304:
[----:B------:R-:W-:Y:S05]  /*f6b0*/  BSYNC B1 ;  /* 0x0000000000017941 */ /* 0x000fea0003800000 */
.L_x_303:
[----:B------:R-:W2:Y:S01]  /*f6c0*/  LDL.LU R16, [R1+0x7c] ;  /* 0x00007c0001107983 */ /* 0x000ea20000300800 */
[----:B------:R-:W-:Y:S01]  /*f6d0*/  LOP3.LUT P4, RZ, R0, 0xff, RZ, 0xc0, !PT ;  /* 0x000000ff00ff7812 */ /* 0x000fe2000788c0ff */
[----:B------:R-:W-:Y:S01]  /*f6e0*/  VIADD R8, R8, UR14 ;  /* 0x0000000e08087c36 */ /* 0x000fe20008000000 */
[----:B------:R-:W-:Y:S01]  /*f6f0*/  ULDC.64 UR8, c[0x0][0x650] ;  /* 0x0001940000087ab9 */ /* 0x000fe20000000a00 */
[----:B------:R-:W3:Y:S01]  /*f700*/  LDL.LU R15, [R1+0x80] ;  /* 0x00008000010f7983 */ /* 0x000ee20000300800 */
[----:B------:R-:W-:Y:S01]  /*f710*/  IMAD.MOV.U32 R5, RZ, RZ, -0x1 ;  /* 0xffffffffff057424 */ /* 0x000fe200078e00ff */
[----:B------:R-:W-:Y:S01]  /*f720*/  BSSY B1, `(.L_x_309) ;  /* 0x0000078000017945 */ /* 0x000fe20003800000 */
[----:B------:R-:W-:Y:S01]  /*f730*/  IMAD.MOV.U32 R4, RZ, RZ, -0x1 ;  /* 0xffffffffff047424 */ /* 0x000fe200078e00ff */
[----:B------:R-:W-:Y:S01]  /*f740*/  SHF.R.U32.HI R0, RZ, 0x2, R8 ;  /* 0x00000002ff007819 */ /* 0x000fe20000011608 */
[----:B------:R-:W-:Y:S01]  /*f750*/  IMAD.U32 R2, RZ, RZ, UR14 ;  /* 0x0000000eff027e24 */ /* 0x000fe2000f8e00ff */
[----:B------:R-:W-:-:S02]  /*f760*/  ISETP.GT.U32.AND P1, PT, R8, 0x3, PT ;  /* 0x000000030800780c */ /* 0x000fc40003f24070 */
[----:B------:R-:W-:Y:S02]  /*f770*/  LOP3.LUT R0, R0, 0x1, RZ, 0xc0, !PT ;  /* 0x0000000100007812 */ /* 0x000fe400078ec0ff */
[----:B------:R-:W0:Y:S01]  /*f780*/  @P4 S2R R10, SR_CgaCtaId ;  /* 0x00000000000a4919 */ /* 0x000e220000008800 */
[----:B------:R-:W-:Y:S02]  /*f790*/  @P4 MOV R3, 0x400 ;  /* 0x0000040000034802 */ /* 0x000fe40000000f00 */
[----:B------:R-:W-:Y:S02]  /*f7a0*/  ISETP.LT.U32.AND P1, PT, R2, 0x4, P1 ;  /* 0x000000040200780c */ /* 0x000fe40000f21070 */
[----:B------:R-:W-:Y:S02]  /*f7b0*/  ISETP.NE.U32.AND P2, PT, R0, 0x1, PT ;  /* 0x000000010000780c */ /* 0x000fe40003f45070 */
[----:B------:R-:W-:Y:S02]  /*f7c0*/  SEL R0, RZ, 0x1, !P1 ;  /* 0x00000001ff007807 */ /* 0x000fe40004800000 */
[----:B------:R-:W-:-:S02]  /*f7d0*/  ISETP.GT.U32.AND P2, PT, R2, 0x3, !P2 ;  /* 0x000000030200780c */ /* 0x000fc40005744070 */
[----:B------:R-:W-:Y:S02]  /*f7e0*/  LOP3.LUT R8, R8, 0x3, RZ, 0xc0, !PT ;  /* 0x0000000308087812 */ /* 0x000fe400078ec0ff */
[----:B------:R-:W-:-:S04]  /*f7f0*/  SEL R2, RZ, 0x1, !P2 ;  /* 0x00000001ff027807 */ /* 0x000fc80005000000 */
[----:B------:R-:W-:Y:S02]  /*f800*/  LOP3.LUT R9, R2, R9, R0, 0x96, !PT ;  /* 0x0000000902097212 */ /* 0x000fe400078e9600 */
[----:B------:R-:W-:Y:S02]  /*f810*/  PRMT R2, RZ, 0x7610, R2 ;  /* 0x00007610ff027816 */ /* 0x000fe40000000002 */
[----:B------:R-:W-:Y:S02]  /*f820*/  PRMT R0, RZ, 0x7610, R0 ;  /* 0x00007610ff007816 */ /* 0x000fe40000000000 */
[----:B0-----:R-:W-:-:S04]  /*f830*/  @P4 LEA R3, R10, R3, 0x18 ;  /* 0x000000030a034211 */ /* 0x001fc800078ec0ff */
[----:B------:R0:W-:Y:S02]  /*f840*/  @P4 SYNCS.ARRIVE.TRANS64.A1T0 RZ, [R3+URZ+0x78], RZ ;  /* 0x000078ff03ff49a7 */ /* 0x0001e4000810003f */
[----:B0-----:R-:W-:Y:S01]  /*f850*/  IMAD.MOV.U32 R3, RZ, RZ, -0x1 ;  /* 0xffffffffff037424 */ /* 0x001fe200078e00ff */
[----:B---3--:R-:W-:-:S04]  /*f860*/  IADD3 R15, P4, R15, UR24, RZ ;  /* 0x000000180f0f7c10 */ /* 0x008fc8000ff9e0ff */
[----:B--2---:R-:W-:Y:S01]  /*f870*/  IADD3.X R16, R16, UR13, RZ, P4, !PT ;  /* 0x0000000d10107c10 */ /* 0x004fe2000a7fe4ff */
[----:B------:R0:W-:Y:S01]  /*f880*/  STL [R1+0x80], R15 ;  /* 0x0000800f01007387 */ /* 0x0001e20000100800 */
[----:B------:R-:W-:-:S03]  /*f890*/  ISETP.GE.U32.AND P4, PT, R15, UR8, PT ;  /* 0x000000080f007c0c */ /* 0x000fc6000bf86070 */
[----:B------:R0:W-:Y:S01]  /*f8a0*/  STL [R1+0x7c], R16 ;  /* 0x00007c1001007387 */ /* 0x0001e20000100800 */
[----:B------:R-:W-:-:S03]  /*f8b0*/  ISETP.GE.U32.AND.EX P1, PT, R16, UR9, PT, P4 ;  /* 0x0000000910007c0c */ /* 0x000fc6000bf26140 */
[----:B------:R0:W-:Y:S04]  /*f8c0*/  STL [R1+0x84], R5 ;  /* 0x0000840501007387 */ /* 0x0001e80000100800 */
[----:B------:R0:W-:Y:S04]  /*f8d0*/  STL [R1+0x88], R4 ;  /* 0x0000880401007387 */ /* 0x0001e80000100800 */
[----:B------:R0:W-:Y:S02]  /*f8e0*/  STL [R1+0x74], R3 ;  /* 0x0000740301007387 */ /* 0x0001e40000100800 */
[----:B------:R-:W-:Y:S05]  /*f8f0*/  @P1 BRA `(.L_x_310) ;  /* 0x0000000400681947 */ /* 0x000fea0003800000 */
[----:B------:R-:W0:Y:S01]  /*f900*/  S2UR UR8, SR_CTAID.X ;  /* 0x00000000000879c3 */ /* 0x000e220000002500 */
[----:B------:R-:W-:Y:S01]  /*f910*/  ULDC.64 UR10, c[0x0][0x628] ;  /* 0x00018a00000a7ab9 */ /* 0x000fe20000000a00 */
[----:B------:R-:W-:Y:S01]  /*f920*/  ULDC UR9, c[0x0][0x150] ;  /* 0x0000540000097ab9 */ /* 0x000fe20000000800 */
[----:B------:R-:W-:Y:S01]  /*f930*/  ISETP.NE.U32.AND P1, PT, RZ, UR10, PT ;  /* 0x0000000aff007c0c */ /* 0x000fe2000bf25070 */
[----:B------:R-:W-:Y:S01]  /*f940*/  ULDC UR12, c[0x0][0x630] ;  /* 0x00018c00000c7ab9 */ /* 0x000fe20000000800 */
[----:B------:R-:W-:Y:S01]  /*f950*/  ULDC UR16, c[0x0][0x154] ;  /* 0x0000550000107ab9 */ /* 0x000fe20000000800 */
[----:B------:R-:W-:Y:S01]  /*f960*/  IMAD.MOV.U32 R2, RZ, RZ, R15 ;  /* 0x000000ffff027224 */ /* 0x000fe200078e000f */
[----:B------:R-:W-:Y:S01]  /*f970*/  ISETP.NE.AND.EX P1, PT, RZ, UR11, PT, P1 ;  /* 0x0000000bff007c0c */ /* 0x000fe2000bf25310 */
[----:B------:R-:W1:Y:S01]  /*f980*/  S2UR UR15, SR_CTAID.Y ;  /* 0x00000000000f79c3 */ /* 0x000e620000002600 */
[----:B0-----:R-:W-:-:S05]  /*f990*/  I2FP.F32.U32 R3, UR8 ;  /* 0x0000000800037c45 */ /* 0x001fca0008201000 */
[----:B------:R-:W-:Y:S01]  /*f9a0*/  FMUL R12, R3, UR9 ;  /* 0x00000009030c7c20 */ /* 0x000fe20008400000 */
[----:B------:R-:W-:-:S05]  /*f9b0*/  IMAD.MOV.U32 R3, RZ, RZ, R16 ;  /* 0x000000ffff037224 */ /* 0x000fca00078e0010 */
[----:B------:R-:W-:Y:S05]  /*f9c0*/  @!P1 BRA `(.L_x_311) ;  /* 0x0000000000289947 */ /* 0x000fea0003800000 */
[----:B------:R-:W-:Y:S02]  /*f9d0*/  ULDC UR9, c[0x0][0x634] ;  /* 0x00018d0000097ab9 */ /* 0x000fe40000000800 */
[----:B------:R-:W-:-:S05]  /*f9e0*/  IADD3 R7, P1, R15, UR9, RZ ;  /* 0x000000090f077c10 */ /* 0x000fca000ff3e0ff */
[----:B------:R-:W-:-:S04]  /*f9f0*/  IMAD.X R11, RZ, RZ, R16, P1 ;  /* 0x000000ffff0b7224 */ /* 0x000fc800008e0610 */
[----:B------:R-:W-:-:S04]  /*fa00*/  IMAD.WIDE.U32 R4, R11, UR10, RZ ;  /* 0x0000000a0b047c25 */ /* 0x000fc8000f8e00ff */
[----:B------:R-:W-:-:S04]  /*fa10*/  IMAD.WIDE.U32 R4, P1, R7, UR11, R4 ;  /* 0x0000000b07047c25 */ /* 0x000fc8000f820004 */
[----:B------:R-:W-:-:S04]  /*fa20*/  IMAD.WIDE.U32 R6, R7, UR10, RZ ;  /* 0x0000000a07067c25 */ /* 0x000fc8000f8e00ff */
[----:B------:R-:W-:Y:S01]  /*fa30*/  IMAD.X R3, RZ, RZ, RZ, P1 ;  /* 0x000000ffff037224 */ /* 0x000fe200008e06ff */
[----:B------:R-:W-:Y:S01]  /*fa40*/  IADD3 RZ, P1, R7, R4, RZ ;  /* 0x0000000407ff7210 */ /* 0x000fe20007f3e0ff */
[----:B------:R-:W-:-:S04]  /*fa50*/  IMAD.MOV.U32 R2, RZ, RZ, R5 ;  /* 0x000000ffff027224 */ /* 0x000fc800078e0005 */
[----:B------:R-:W-:-:S08]  /*fa60*/  IMAD.WIDE.U32.X R2, R11, UR11, R2, P1 ;  /* 0x0000000b0b027c25 */ /* 0x000fd000088e0402 */
.L_x_311:
[--C-:B------:R-:W-:Y:S01]  /*fa70*/  SHF.R.U64 R11, R2, UR12, R3.reuse ;  /* 0x0000000c020b7c19 */ /* 0x100fe20008001203 */
[----:B------:R-:W0:Y:S01]  /*fa80*/  F2I.U32.TRUNC.NTZ R12, R12 ;  /* 0x0000000c000c7305 */ /* 0x000e22000020f000 */
[----:B------:R-:W-:Y:S01]  /*fa90*/  SHF.R.U32.HI R2, RZ, UR12, R3 ;  /* 0x0000000cff027c19 */ /* 0x000fe20008011603 */
[----:B------:R-:W-:Y:S01]  /*faa0*/  ULDC.64 UR10, c[0x0][0x620] ;  /* 0x00018800000a7ab9 */ /* 0x000fe20000000a00 */
[----:B------:R-:W-:Y:S01]  /*fab0*/  IADD3 R5, P1, RZ, -R11, RZ ;  /* 0x8000000bff057210 */ /* 0x000fe20007f3e0ff */
[----:B------:R-:W-:Y:S01]  /*fac0*/  IMAD.MOV.U32 R3, RZ, RZ, R16 ;  /* 0x000000ffff037224 */ /* 0x000fe200078e0010 */
[----:B-1----:R-:W-:Y:S01]  /*fad0*/  I2FP.F32.U32 R4, UR15 ;  /* 0x0000000f00047c45 */ /* 0x002fe20008201000 */
[----:B------:R-:W-:Y:S01]  /*fae0*/  ULDC UR12, c[0x0][0x658] ;  /* 0x00019600000c7ab9 */ /* 0x000fe20000000800 */
[----:B------:R-:W-:Y:S01]  /*faf0*/  ULDC UR18, c[0x0][0x648] ;  /* 0x0001920000127ab9 */ /* 0x000fe20000000800 */
[----:B------:R-:W-:Y:S02]  /*fb00*/  IMAD.X R2, RZ, RZ, ~R2, P1 ;  /* 0x000000ffff027224 */ /* 0x000fe400008e0e02 */
[----:B------:R-:W-:Y:S01]  /*fb10*/  FMUL R6, R4, UR16 ;  /* 0x0000001004067c20 */ /* 0x000fe20008400000 */
[----:B------:R-:W-:Y:S01]  /*fb20*/  ULDC.64 UR16, c[0x0][0x640] ;  /* 0x0001900000107ab9 */ /* 0x000fe20000000a00 */
[----:B------:R-:W-:Y:S01]  /*fb30*/  IMAD R4, R2, UR10, RZ ;  /* 0x0000000a02047c24 */ /* 0x000fe2000f8e02ff */
[----:B------:R-:W-:Y:S01]  /*fb40*/  ISETP.NE.U32.AND P1, PT, RZ, UR16, PT ;  /* 0x00000010ff007c0c */ /* 0x000fe2000bf25070 */
[----:B------:R-:W-:Y:S01]  /*fb50*/  IMAD.MOV.U32 R2, RZ, RZ, R15 ;  /* 0x000000ffff027224 */ /* 0x000fe200078e000f */
[----:B0-----:R-:W-:Y:S01]  /*fb60*/  R2UR UR9, R12 ;  /* 0x000000000c0972ca */ /* 0x001fe200000e0000 */
[----:B------:R-:W0:Y:S01]  /*fb70*/  F2I.U32.TRUNC.NTZ R6, R6 ;  /* 0x0000000600067305 */ /* 0x000e22000020f000 */
[----:B------:R-:W1:Y:S01]  /*fb80*/  LDC R12, c[0x0][0x610] ;  /* 0x00018400ff0c7b82 */ /* 0x000e620000000800 */
[----:B------:R-:W-:Y:S01]  /*fb90*/  IMAD.WIDE.U32 R2, R5, UR10, R2 ;  /* 0x0000000a05027c25 */ /* 0x000fe2000f8e0002 */
[----:B------:R-:W-:Y:S01]  /*fba0*/  ULDC UR10, c[0x0][0x618] ;  /* 0x00018600000a7ab9 */ /* 0x000fe20000000800 */
[----:B------:R-:W-:-:S02]  /*fbb0*/  ISETP.NE.AND.EX P1, PT, RZ, UR17, PT, P1 ;  /* 0x00000011ff007c0c */ /* 0x000fc4000bf25310 */
[----:B------:R-:W-:-:S04]  /*fbc0*/  IMAD R5, R5, UR11, R4 ;  /* 0x0000000b05057c24 */ /* 0x000fc8000f8e0204 */
[----:B------:R-:W-:-:S05]  /*fbd0*/  IMAD.IADD R3, R3, 0x1, R5 ;  /* 0x0000000103037824 */ /* 0x000fca00078e0205 */
[--C-:B------:R-:W-:Y:S02]  /*fbe0*/  SHF.R.U64 R14, R2, UR10, R3.reuse ;  /* 0x0000000a020e7c19 */ /* 0x100fe40008001203 */
[----:B------:R-:W-:Y:S01]  /*fbf0*/  SHF.R.U32.HI R3, RZ, UR10, R3 ;  /* 0x0000000aff037c19 */ /* 0x000fe20008011603 */
[----:B------:R-:W-:Y:S01]  /*fc00*/  ULDC UR10, c[0x0][0x608] ;  /* 0x00018200000a7ab9 */ /* 0x000fe20000000800 */
[----:B0-----:R-:W-:Y:S02]  /*fc10*/  R2UR UR11, R6 ;  /* 0x00000000060b72ca */ /* 0x001fe400000e0000 */
[--C-:B------:R-:W-:Y:S02]  /*fc20*/  SHF.R.U64 R15, R14, UR10, R3.reuse ;  /* 0x0000000a0e0f7c19 */ /* 0x100fe40008001203 */
[----:B------:R-:W-:Y:S01]  /*fc30*/  SHF.R.U32.HI R2, RZ, UR10, R3 ;  /* 0x0000000aff027c19 */ /* 0x000fe20008011603 */
[----:B------:R-:W-:-:S03]  /*fc40*/  UIADD3 UR10, -UR9, URZ, URZ ;  /* 0x0000003f090a7290 */ /* 0x000fc6000fffe13f */
[--C-:B------:R-:W-:Y:S01]  /*fc50*/  SHF.R.U64 R17, R15, UR12, R2.reuse ;  /* 0x0000000c0f117c19 */ /* 0x100fe20008001202 */
[----:B------:R-:W-:Y:S01]  /*fc60*/  ULDC UR9, c[0x0][0x144] ;  /* 0x0000510000097ab9 */ /* 0x000fe20000000800 */
[----:B------:R-:W-:-:S03]  /*fc70*/  SHF.R.U32.HI R3, RZ, UR12, R2 ;  /* 0x0000000cff037c19 */ /* 0x000fc60008011602 */
[----:B------:R-:W-:Y:S01]  /*fc80*/  IMAD.MOV.U32 R2, RZ, RZ, R17 ;  /* 0x000000ffff027224 */ /* 0x000fe200078e0011 */
[----:B------:R-:W-:Y:S06]  /*fc90*/  @!P1 BRA `(.L_x_312) ;  /* 0x0000000000289947 */ /* 0x000fec0003800000 */
        /* <DEDUP_REMOVED lines=10> */
.L_x_312:
[----:B------:R-:W-:Y:S01]  /*fd40*/  UIADD3 UR11, -UR11, URZ, URZ ;  /* 0x0000003f0b0b7290 */ /* 0x000fe2000fffe13f */
[----:B------:R-:W-:Y:S01]  /*fd50*/  SHF.R.U64 R3, R2, UR18, R3 ;  /* 0x0000001202037c19 */ /* 0x000fe20008001203 */
[----:B------:R-:W-:Y:S01]  /*fd60*/  UIMAD UR8, UR9, UR10, UR8 ;  /* 0x0000000a090872a4 */ /* 0x000fe2000f8e0208 */
[----:B------:R-:W-:Y:S02]  /*fd70*/  LOP3.LUT R2, R15, UR6, RZ, 0xc0, !PT ;  /* 0x000000060f027c12 */ /* 0x000fe4000f8ec0ff */
[----:B------:R-:W-:Y:S01]  /*fd80*/  ULDC UR9, c[0x0][0x148] ;  /* 0x0000520000097ab9 */ /* 0x000fe20000000800 */
[----:B------:R-:W-:Y:S01]  /*fd90*/  IMAD.MOV R4, RZ, RZ, -R3 ;  /* 0x000000ffff047224 */ /* 0x000fe200078e0a03 */
[----:B------:R-:W-:Y:S01]  /*fda0*/  @UP2 UIMAD UR8, UR9, UR11, UR15 ;  /* 0x0000000b090822a4 */ /* 0x000fe2000f8e020f */
[----:B------:R-:W-:Y:S01]  /*fdb0*/  IMAD R3, R3, UR5, R2 ;  /* 0x0000000503037c24 */ /* 0x000fe2000f8e0202 */
[----:B------:R-:W-:Y:S01]  /*fdc0*/  LOP3.LUT R5, R14, UR4, RZ, 0xc0, !PT ;  /* 0x000000040e057c12 */ /* 0x000fe2000f8ec0ff */
[----:B------:R-:W-:Y:S01]  /*fdd0*/  ULDC UR9, c[0x0][0x638] ;  /* 0x00018e0000097ab9 */ /* 0x000fe20000000800 */
[----:B------:R-:W-:Y:S01]  /*fde0*/  PLOP3.LUT P1, PT, PT, PT, UP2, 0x80, 0x0 ;  /* 0x000000000000781c */ /* 0x000fe20003f2f028 */
[----:B------:R-:W-:-:S02]  /*fdf0*/  IMAD R2, R4, UR9, R17 ;  /* 0x0000000904027c24 */ /* 0x000fc4000f8e0211 */
[----:B-1----:R-:W-:Y:S01]  /*fe00*/  IMAD R12, R3, R12, UR8 ;  /* 0x00000008030c7e24 */ /* 0x002fe2000f8e020c */
[----:B------:R-:W-:Y:S01]  /*fe10*/  ULDC UR8, c[0x0][0x600] ;  /* 0x0001800000087ab9 */ /* 0x000fe20000000800 */
[----:B------:R-:W-:Y:S02]  /*fe20*/  IMAD.MOV.U32 R4, RZ, RZ, 0x1 ;  /* 0x00000001ff047424 */ /* 0x000fe400078e00ff */
[----:B------:R-:W-:-:S03]  /*fe30*/  IMAD R3, R2, UR8, R5 ;  /* 0x0000000802037c24 */ /* 0x000fc6000f8e0205 */
[----:B------:R-:W-:Y:S02]  /*fe40*/  PRMT R2, R4, 0x7610, R2 ;  /* 0x0000761004027816 */ /* 0x000fe40000000002 */
[----:B------:R-:W-:Y:S02]  /*fe50*/  SEL R4, R3, R12, !P1 ;  /* 0x0000000c03047207 */ /* 0x000fe40004800000 */
[----:B------:R-:W-:-:S03]  /*fe60*/  SEL R3, R12, R3, !P1 ;  /* 0x000000030c037207 */ /* 0x000fc60004800000 */
[----:B------:R1:W-:Y:S04]  /*fe70*/  STL [R1+0x88], R4 ;  /* 0x0000880401007387 */ /* 0x0003e80000100800 */
[----:B------:R1:W-:Y:S04]  /*fe80*/  STL [R1+0x74], R11 ;  /* 0x0000740b01007387 */ /* 0x0003e80000100800 */
[----:B------:R1:W-:Y:S02]  /*fe90*/  STL [R1+0x84], R3 ;  /* 0x0000840301007387 */ /* 0x0003e40000100800 */
.L_x_310:
[----:B------:R-:W-:Y:S05]  /*fea0*/  BSYNC B1 ;  /* 0x0000000000017941 */ /* 0x000fea0003800000 */
.L_x_309:
[----:B------:R-:W-:-:S13]  /*feb0*/  LOP3.LUT P1, RZ, R2, 0xff, RZ, 0xc0, !PT ;  /* 0x000000ff02ff7812 */ /* 0x000fda000782c0ff */
[----:B------:R-:W-:Y:S05]  /*fec0*/  @P1 BRA `(.L_x_313) ;  /* 0xfffffff000ec1947 */ /* 0x000fea000383ffff */
[----:B------:R-:W-:Y:S05]  /*fed0*/  BSYNC B0 ;  /* 0x0000000000007941 */ /* 0x000fea0003800000 */
.L_x_301:
[----:B------:R-:W-:-:S03]  /*fee0*/  UMOV UR8, 0xffffffff ;  /* 0xffffffff00087882 */ /* 0x000fc60000000000 */
[----:B------:R-:W-:Y:S05]  /*fef0*/  BRA.DIV UR8, `(.L_x_314) ;  /* 0x0000000608587947 */ /* 0x000fea000b800000 */
[----:B------:R-:W-:-:S13]  /*ff00*/  ELECT P0, URZ, PT ;  /* 0x00000000003f782f */ /* 0x000fda0003800000 */
.L_x_330:
[----:B------:R-:W-:Y:S04]  /*ff10*/  BSSY B0, `(.L_x_315) ;  /* 0x000002c000007945 */ /* 0x000fe80003800000 */
[----:B------:R-:W-:Y:S05]  /*ff20*/  @!P0 BRA `(.L_x_316) ;  /* 0x0000000000a88947 */ /* 0x000fea0003800000 */
[----:B------:R-:W-:-:S04]  /*ff30*/  ULOP3.LUT UR8, UR7, 0x2, URZ, 0xfc, !UPT ;  /* 0x0000000207087892 */ /* 0x000fc8000f8efc3f */
[----:B------:R-:W-:-:S06]  /*ff40*/  UISETP.NE.AND UP0, UPT, UR8, 0x3, UPT ;  /* 0x000000030800788c */ /* 0x000fcc000bf05270 */
[----:B------:R-:W-:-:S13]  /*ff50*/  PLOP3.LUT P0, PT, PT, PT, UP0, 0x80, 0x0 ;  /* 0x000000000000781c */ /* 0x000fda0003f0f008 */
[----:B------:R-:W-:Y:S05]  /*ff60*/  @!P0 BRA `(.L_x_317) ;  /* 0x0000000000048947 */ /* 0x000fea0003800000 */
[----:B------:R-:W-:Y:S01]  /*ff70*/  BPT.TRAP 0x1 ;  /* 0x000000040000795c */ /* 0x000fe20000300000 */
.L_x_317:
[----:B01----:R-:W0:Y:S01]  /*ff80*/  S2R R3, SR_CgaCtaId ;  /* 0x0000000000037919 */ /* 0x003e220000008800 */
[----:B------:R-:W-:Y:S02]  /*ff90*/  MOV R0, 0x400 ;  /* 0x0000040000007802 */ /* 0x000fe40000000f00 */
[----:B------:R-:W-:Y:S02]  /*ffa0*/  SHF.L.U32 R2, R9, 0x1f, RZ ;  /* 0x0000001f09027819 */ /* 0x000fe400000006ff */
[----:B0-----:R-:W-:-:S05]  /*ffb0*/  LEA R3, R3, R0, 0x18 ;  /* 0x0000000003037211 */ /* 0x001fca00078ec0ff */
[----:B------:R-:W-:-:S04]  /*ffc0*/  VIADD R3, R3, 0x20 ;  /* 0x0000002003037836 */ /* 0x000fc80000000000 */
[C---:B------:R-:W-:Y:S02]  /*ffd0*/  IMAD R5, R8.reuse, 0x8, R3 ;  /* 0x0000000808057824 */ /* 0x040fe400078e0203 */
[----:B------:R-:W-:Y:S02]  /*ffe0*/  VIADD R8, R8, 0x1 ;  /* 0x0000000108087836 */ /* 0x000fe40000000000 */
[----:B------:R-:W0:Y:S03]  /*fff0*/  SYNCS.PHASECHK.TRANS64.TRYWAIT P0, [R5+URZ], R2 ;  /* 0x00000002050075a7 */ /* 0x000e26000800017f */
[----:B------:R-:W-:-:S04]  /*10000*/  ISETP.NE.AND P1, PT, R8, 0x4, PT ;  /* 0x000000040800780c */ /* 0x000fc80003f25270 */
[----:B------:R-:W-:Y:S02]  /*10010*/  SEL R0, RZ, 0x1, P1 ;  /* 0x00000001ff007807 */ /* 0x000fe40000800000 */
[----:B------:R-:W-:Y:S02]  /*10020*/  SEL R8, R8, RZ, P1 ;  /* 0x000000ff08087207 */ /* 0x000fe40000800000 */
[----:B------:R-:W-:-:S03]  /*10030*/  LOP3.LUT R9, R9, R0, RZ, 0x3c, !PT ;  /* 0x0000000009097212 */ /* 0x000fc600078e3cff */
[----:B------:R-:W-:Y:S01]  /*10040*/  IMAD R7, R8, 0x8, R3 ;  /* 0x0000000808077824 */ /* 0x000fe200078e0203 */
[----:B------:R-:W-:Y:S01]  /*10050*/  SHF.L.U32 R4, R9, 0x1f, RZ ;  /* 0x0000001f09047819 */ /* 0x000fe200000006ff */
[----:B0-----:R-:W-:Y:S06]  /*10060*/  @!P0 BRA `(.L_x_318) ;  /* 0x0000000400208947 */ /* 0x001fec0003800000 */
.L_x_331:
[----:B------:R-:W1:Y:S01]  /*10070*/  SYNCS.PHASECHK.TRANS64.TRYWAIT P0, [R7+URZ], R4 ;  /* 0x00000004070075a7 */ /* 0x000e62000800017f */
[----:B------:R-:W-:-:S05]  /*10080*/  VIADD R0, R8, 0x1 ;  /* 0x0000000108007836 */ /* 0x000fca0000000000 */
[----:B------:R-:W-:-:S04]  /*10090*/  ISETP.NE.AND P1, PT, R0, 0x4, PT ;  /* 0x000000040000780c */ /* 0x000fc80003f25270 */
[----:B0-----:R-:W-:Y:S02]  /*100a0*/  SEL R2, RZ, 0x1, P1 ;  /* 0x00000001ff027807 */ /* 0x001fe40000800000 */
[----:B------:R-:W-:Y:S02]  /*100b0*/  SEL R0, R0, RZ, P1 ;  /* 0x000000ff00007207 */ /* 0x000fe40000800000 */
[----:B------:R-:W-:-:S03]  /*100c0*/  LOP3.LUT R9, R9, R2, RZ, 0x3c, !PT ;  /* 0x0000000209097212 */ /* 0x000fc600078e3cff */
[----:B------:R-:W-:Y:S01]  /*100d0*/  IMAD R6, R0, 0x8, R3 ;  /* 0x0000000800067824 */ /* 0x000fe200078e0203 */
[----:B------:R-:W-:Y:S01]  /*100e0*/  SHF.L.U32 R5, R9, 0x1f, RZ ;  /* 0x0000001f09057819 */ /* 0x000fe200000006ff */
[----:B-1----:R-:W-:Y:S06]  /*100f0*/  @!P0 BRA `(.L_x_319) ;  /* 0x0000000400108947 */ /* 0x002fec0003800000 */
.L_x_332:
[----:B------:R-:W1:Y:S01]  /*10100*/  SYNCS.PHASECHK.TRANS64.TRYWAIT P0, [R6+URZ], R5 ;  /* 0x00000005060075a7 */ /* 0x000e62000800017f */
[----:B------:R-:W-:-:S05]  /*10110*/  VIADD R0, R0, 0x1 ;  /* 0x0000000100007836 */ /* 0x000fca0000000000 */
[----:B------:R-:W-:-:S04]  /*10120*/  ISETP.NE.AND P1, PT, R0, 0x4, PT ;  /* 0x000000040000780c */ /* 0x000fc80003f25270 */
[----:B------:R-:W-:Y:S02]  /*10130*/  SEL R2, RZ, 0x1, P1 ;  /* 0x00000001ff027807 */ /* 0x000fe40000800000 */
[----:B------:R-:W-:Y:S02]  /*10140*/  SEL R0, R0, RZ, P1 ;  /* 0x000000ff00007207 */ /* 0x000fe40000800000 */
[----:B------:R-:W-:Y:S01]  /*10150*/  LOP3.LUT R2, R9, R2, RZ, 0x3c, !PT ;  /* 0x0000000209027212 */ /* 0x000fe200078e3cff */
[----:B-1----:R-:W-:Y:S06]  /*10160*/  @!P0 BRA `(.L_x_320) ;  /* 0x0000000400088947 */ /* 0x002fec0003800000 */
.L_x_333:
[----:B------:R-:W-:Y:S01]  /*10170*/  IMAD R3, R0, 0x8, R3 ;  /* 0x0000000800037824 */ /* 0x000fe200078e0203 */
[----:B------:R-:W-:-:S07]  /*10180*/  SHF.L.U32 R0, R2, 0x1f, RZ ;  /* 0x0000001f02007819 */ /* 0x000fce00000006ff */
.L_x_321:
[----:B--2---:R2:W3:Y:S02]  /*10190*/  SYNCS.PHASECHK.TRANS64.TRYWAIT P0, [R3+URZ], R0 ;  /* 0x00000000030075a7 */ /* 0x0044e4000800017f */
[----:B---3--:R-:W-:Y:S05]  /*101a0*/  @!P0 NANOSLEEP.SYNCS 0x989680 ;  /* 0x009896800000895d */ /* 0x008fea0003900000 */
[----:B------:R-:W3:Y:S02]  /*101b0*/  @!P0 SYNCS.PHASECHK.TRANS64 P0, [R3+URZ], R0 ;  /* 0x00000000030085a7 */ /* 0x000ee4000800007f */
[----:B---3--:R-:W-:Y:S05]  /*101c0*/  @!P0 BRA `(.L_x_321) ;  /* 0xfffffffc00f08947 */ /* 0x008fea000383ffff */
.L_x_316:
[----:B------:R-:W-:Y:S05]  /*101d0*/  BSYNC B0 ;  /* 0x0000000000007941 */ /* 0x000fea0003800000 */
.L_x_315:
[----:B------:R-:W-:Y:S05]  /*101e0*/  EXIT ;  /* 0x000000000000794d */ /* 0x000fea0003800000 */
.L_x_18:
[----:B-1----:R-:W-:-:S04]  /*101f0*/  IMAD.U32 R3, RZ, RZ, UR19 ;  /* 0x00000013ff037e24 */ /* 0x002fc8000f8e00ff */
[----:B------:R1:W3:Y:S03]  /*10200*/  SYNCS.PHASECHK.TRANS64.TRYWAIT P1, [R3+URZ+-0x8], R0 ;  /* 0xfffff800030075a7 */ /* 0x0002e6000802017f */
[----:B---3--:R-:W-:Y:S05]  /*10210*/  @!P1 NANOSLEEP.SYNCS 0x989680 ;  /* 0x009896800000995d */ /* 0x008fea0003900000 */
[----:B------:R-:W3:Y:S02]  /*10220*/  @!P1 SYNCS.PHASECHK.TRANS64 P1, [R3+URZ+-0x8], R0 ;  /* 0xfffff800030095a7 */ /* 0x000ee4000802007f */
[----:B---3--:R-:W-:Y:S05]  /*10230*/  @!P1 BRA `(.L_x_18) ;  /* 0xfffffffc00ec9947 */ /* 0x008fea000383ffff */
[----:B------:R-:W-:Y:S05]  /*10240*/  BRA `(.L_x_322) ;  /* 0xffffff14006c7947 */ /* 0x000fea000383ffff */
.L_x_23:
[----:B-1----:R-:W-:-:S04]  /*10250*/  IMAD.U32 R3, RZ, RZ, UR4 ;  /* 0x00000004ff037e24 */ /* 0x002fc8000f8e00ff */
[----:B------:R1:W2:Y:S03]  /*10260*/  SYNCS.PHASECHK.TRANS64.TRYWAIT P1, [R3+URZ], R0 ;  /* 0x00000000030075a7 */ /* 0x0002a6000802017f */
[----:B--2---:R-:W-:Y:S05]  /*10270*/  @!P1 NANOSLEEP.SYNCS 0x989680 ;  /* 0x009896800000995d */ /* 0x004fea0003900000 */
[----:B------:R-:W2:Y:S02]  /*10280*/  @!P1 SYNCS.PHASECHK.TRANS64 P1, [R3+URZ], R0 ;  /* 0x00000000030095a7 */ /* 0x000ea4000802007f */
[----:B--2---:R-:W-:Y:S05]  /*10290*/  @!P1 BRA `(.L_x_23) ;  /* 0xfffffffc00ec9947 */ /* 0x004fea000383ffff */
[----:B------:R-:W-:Y:S05]  /*102a0*/  BRA `(.L_x_22) ;  /* 0xffffff1c00d47947 */ /* 0x000fea000383ffff */
.L_x_29:
[----:B-----5:R3:W-:Y:S02]  /*102b0*/  STL [R1+0x9c], R0 ;  /* 0x00009c0001007387 */ /* 0x0207e40000100800 */
[----:B---3--:R-:W-:-:S04]  /*102c0*/  IMAD.U32 R0, RZ, RZ, UR8 ;  /* 0x00000008ff007e24 */ /* 0x008fc8000f8e00ff */
[----:B------:R3:W4:Y:S03]  /*102d0*/  SYNCS.PHASECHK.TRANS64.TRYWAIT P1, [R0+URZ], R229 ;  /* 0x000000e5000075a7 */ /* 0x000726000802017f */
[----:B----4-:R-:W-:Y:S05]  /*102e0*/  @!P1 NANOSLEEP.SYNCS 0x989680 ;  /* 0x009896800000995d */ /* 0x010fea0003900000 */
[----:B------:R3:W4:Y:S02]  /*102f0*/  @!P1 SYNCS.PHASECHK.TRANS64 P1, [R0+URZ], R229 ;  /* 0x000000e5000095a7 */ /* 0x000724000802007f */
[----:B---3--:R3:W5:Y:S02]  /*10300*/  LDL.LU R0, [R1+0x9c] ;  /* 0x00009c0001007983 */ /* 0x0087640000300800 */
[----:B---34-:R-:W-:Y:S05]  /*10310*/  @!P1 BRA `(.L_x_29) ;  /* 0xfffffffc00e49947 */ /* 0x018fea000383ffff */
[----:B------:R-:W-:Y:S05]  /*10320*/  BRA `(.L_x_28) ;  /* 0xffffff30003c7947 */ /* 0x000fea000383ffff */
.L_x_37:
[----:B0-----:R-:W-:-:S04]  /*10330*/  IMAD.U32 R25, RZ, RZ, UR19 ;  /* 0x00000013ff197e24 */ /* 0x001fc8000f8e00ff */
[----:B------:R0:W4:Y:S03]  /*10340*/  SYNCS.PHASECHK.TRANS64.TRYWAIT P1, [R25+URZ+0x8], R24 ;  /* 0x00000818190075a7 */ /* 0x000126000802017f */
[----:B----4-:R-:W-:Y:S05]  /*10350*/  @!P1 NANOSLEEP.SYNCS 0x989680 ;  /* 0x009896800000995d */ /* 0x010fea0003900000 */
[----:B------:R-:W4:Y:S02]  /*10360*/  @!P1 SYNCS.PHASECHK.TRANS64 P1, [R25+URZ+0x8], R24 ;  /* 0x00000818190095a7 */ /* 0x000f24000802007f */
[----:B----4-:R-:W-:Y:S05]  /*10370*/  @!P1 BRA `(.L_x_37) ;  /* 0xfffffffc00ec9947 */ /* 0x010fea000383ffff */
[----:B------:R-:W-:Y:S05]  /*10380*/  BRA `(.L_x_323) ;  /* 0xffffff5000e87947 */ /* 0x000fea000383ffff */
.L_x_302:
[----:B------:R-:W-:Y:S01]  /*10390*/  BSSY B1, `(.L_x_324) ;  /* 0x0000006000017945 */ /* 0x000fe20003800000 */
[----:B------:R-:W-:-:S07]  /*103a0*/  IMAD.MOV.U32 R2, RZ, RZ, -0x1 ;  /* 0xffffffffff027424 */ /* 0x000fce00078e00ff */
[----:B------:R-:W-:Y:S05]  /*103b0*/  WARPSYNC.COLLECTIVE R2, `(.L_x_325) ;  /* 0x00000000020c7348 */ /* 0x000fea0003c00000 */
[----:B------:R-:W-:Y:S02]  /*103c0*/  ELECT P1, UR62, PT ;  /* 0x00000000003e782f */ /* 0x000fe40003820000 */
[----:B------:R-:W-:Y:S01]  /*103d0*/  MOV R2, UR62 ;  /* 0x0000003e00027c02 */ /* 0x000fe20008000f00 */
[----:B------:R-:W-:Y:S10]  /*103e0*/  ENDCOLLECTIVE ;  /* 0x000000000000791b */ /* 0x000ff40003800000 */
.L_x_325:
[----:B------:R-:W-:Y:S05]  /*103f0*/  BSYNC B1 ;  /* 0x0000000000017941 */ /* 0x000fea0003800000 */
.L_x_324:
[----:B------:R-:W-:Y:S05]  /*10400*/  BRA `(.L_x_326) ;  /* 0xffffffec00a87947 */ /* 0x000fea000383ffff */
.L_x_305:
[----:B-1----:R1:W2:Y:S02]  /*10410*/  SYNCS.PHASECHK.TRANS64.TRYWAIT P1, [R11+URZ+0x20], R4 ;  /* 0x000020040b0075a7 */ /* 0x0022a4000802017f */
[----:B--2---:R-:W-:Y:S05]  /*10420*/  @!P1 NANOSLEEP.SYNCS 0x989680 ;  /* 0x009896800000995d */ /* 0x004fea0003900000 */
[----:B------:R-:W2:Y:S02]  /*10430*/  @!P1 SYNCS.PHASECHK.TRANS64 P1, [R11+URZ+0x20], R4 ;  /* 0x000020040b0095a7 */ /* 0x000ea4000802007f */
[----:B--2---:R-:W-:Y:S05]  /*10440*/  @!P1 BRA `(.L_x_305) ;  /* 0xfffffffc00f09947 */ /* 0x004fea000383ffff */
[----:B------:R-:W-:Y:S05]  /*10450*/  BRA `(.L_x_327) ;  /* 0xffffffec00ec7947 */ /* 0x000fea000383ffff */
.L_x_314:
[----:B------:R-:W-:Y:S01]  /*10460*/  BSSY B0, `(.L_x_328) ;  /* 0x0000006000007945 */ /* 0x000fe20003800000 */
[----:B------:R-:W-:-:S07]  /*10470*/  IMAD.MOV.U32 R2, RZ, RZ, -0x1 ;  /* 0xffffffffff027424 */ /* 0x000fce00078e00ff */
[----:B01----:R-:W-:Y:S05]  /*10480*/  WARPSYNC.COLLECTIVE R2, `(.L_x_329) ;  /* 0x00000000020c7348 */ /* 0x003fea0003c00000 */
[----:B------:R-:W-:Y:S02]  /*10490*/  ELECT P1, UR62, PT ;  /* 0x00000000003e782f */ /* 0x000fe40003820000 */
[----:B------:R-:W-:Y:S01]  /*104a0*/  MOV R2, UR62 ;  /* 0x0000003e00027c02 */ /* 0x000fe20008000f00 */
[----:B01----:R-:W-:Y:S10]  /*104b0*/  ENDCOLLECTIVE ;  /* 0x000000000000791b */ /* 0x003ff40003800000 */
.L_x_329:
[----:B------:R-:W-:Y:S05]  /*104c0*/  BSYNC B0 ;  /* 0x0000000000007941 */ /* 0x000fea0003800000 */
.L_x_328:
[----:B------:R-:W-:Y:S01]  /*104d0*/  PLOP3.LUT P0, PT, P1, PT, PT, 0x80, 0x0 ;  /* 0x000000000000781c */ /* 0x000fe20000f0f070 */
[----:B------:R-:W-:-:S12]  /*104e0*/  BRA `(.L_x_330) ;  /* 0xfffffff800887947 */ /* 0x000fd8000383ffff */
.L_x_318:
[----:B0-----:R0:W1:Y:S02]  /*104f0*/  SYNCS.PHASECHK.TRANS64.TRYWAIT P0, [R5+URZ], R2 ;  /* 0x00000002050075a7 */ /* 0x001064000800017f */
[----:B-1----:R-:W-:Y:S05]  /*10500*/  @!P0 NANOSLEEP.SYNCS 0x989680 ;  /* 0x009896800000895d */ /* 0x002fea0003900000 */
[----:B------:R-:W1:Y:S02]  /*10510*/  @!P0 SYNCS.PHASECHK.TRANS64 P0, [R5+URZ], R2 ;  /* 0x00000002050085a7 */ /* 0x000e64000800007f */
[----:B-1----:R-:W-:Y:S05]  /*10520*/  @!P0 BRA `(.L_x_318) ;  /* 0xfffffffc00f08947 */ /* 0x002fea000383ffff */
[----:B------:R-:W-:Y:S05]  /*10530*/  BRA `(.L_x_331) ;  /* 0xfffffff800cc7947 */ /* 0x000fea000383ffff */
.L_x_319:
[----:B0-----:R0:W1:Y:S02]  /*10540*/  SYNCS.PHASECHK.TRANS64.TRYWAIT P0, [R7+URZ], R4 ;  /* 0x00000004070075a7 */ /* 0x001064000800017f */
[----:B-1----:R-:W-:Y:S05]  /*10550*/  @!P0 NANOSLEEP.SYNCS 0x989680 ;  /* 0x009896800000895d */ /* 0x002fea0003900000 */
[----:B------:R-:W1:Y:S02]  /*10560*/  @!P0 SYNCS.PHASECHK.TRANS64 P0, [R7+URZ], R4 ;  /* 0x00000004070085a7 */ /* 0x000e64000800007f */
[----:B-1----:R-:W-:Y:S05]  /*10570*/  @!P0 BRA `(.L_x_319) ;  /* 0xfffffffc00f08947 */ /* 0x002fea000383ffff */
[----:B------:R-:W-:Y:S05]  /*10580*/  BRA `(.L_x_332) ;  /* 0xfffffff800dc7947 */ /* 0x000fea000383ffff */
.L_x_320:
[----:B-1----:R1:W2:Y:S02]  /*10590*/  SYNCS.PHASECHK.TRANS64.TRYWAIT P0, [R6+URZ], R5 ;  /* 0x00000005060075a7 */ /* 0x0022a4000800017f */
[----:B--2---:R-:W-:Y:S05]  /*105a0*/  @!P0 NANOSLEEP.SYNCS 0x989680 ;  /* 0x009896800000895d */ /* 0x004fea0003900000 */
[----:B------:R-:W2:Y:S02]  /*105b0*/  @!P0 SYNCS.PHASECHK.TRANS64 P0, [R6+URZ], R5 ;  /* 0x00000005060085a7 */ /* 0x000ea4000800007f */
[----:B--2---:R-:W-:Y:S05]  /*105c0*/  @!P0 BRA `(.L_x_320) ;  /* 0xfffffffc00f08947 */ /* 0x004fea000383ffff */
[----:B------:R-:W-:Y:S05]  /*105d0*/  BRA `(.L_x_333) ;  /* 0xfffffff800e47947 */ /* 0x000fea000383ffff */
.L_x_334:
[----:B------:R-:W-:-:S00]  /*105e0*/  BRA `(.L_x_334) ;  /* 0xfffffffc00fc7947 */ /* 0x000fc0000383ffff */
[----:B------:R-:W-:-:S00]  /*105f0*/  NOP ;  /* 0x0000000000007918 */ /* 0x000fc00000000000 */
        /* <DEDUP_REMOVED lines=8> */
.L_x_335:


//--------------------- .nv.shared._ZN7cutlass13device_kernelINS_4gemm6kernel13GemmUniversalIN4cute5tupleIJiiiiEEENS1_10collective13CollectiveMmaINS1_37MainloopSm90TmaGmmaWarpSpecializedFP8ILi4ENS5_IJNS4_1CILi1EEENSA_ILi2EEESB_EEENS1_32KernelTmaWarpSpecializedPingpongEEENS5_IJNSA_ILi64EEENSA_ILi256EEESG_EEENS_12float_e4m3_tENS5_IJlSB_lEEESJ_SK_NS4_8TiledMMAINS4_8MMA_AtomIJNS4_4SM904GMMA31MMA_64x256x32_F32E4M3E4M3_SS_TNILNSO_7ScaleInE1ELSQ_1EEEEEENS4_6LayoutINS5_IJSB_SB_SB_EEENS5_IJNSA_ILi0EEESV_SV_EEEEENS5_IJNS4_10UnderscoreESY_SY_EEEEENS4_23SM90_TMA_LOAD_MULTICASTENS4_14ComposedLayoutINS4_7SwizzleILi2ELi4ELi3EEENS4_18smem_ptr_flag_bitsILi8EEENST_INS5_IJNSA_ILi8EEESG_EEENS5_IJSG_SB_EEEEEEEvNS4_8identityENS4_13SM90_TMA_LOADES1B_vS1C_EENS_8epilogue10collective6detail29Sm90TmaWarpSpecializedAdapterINS1G_15DefaultEpilogueISJ_SK_SK_NS1F_6thread17LinearCombinationISJ_Li1EffLNS1K_9ScaleType4KindE0ELNS_15FloatRoundStyleE2ESJ_EENS1_15EpilogueDefaultEEEEEvvEEEEvNT_6ParamsE --------------------------
	.section	.nv.shared._ZN7cutlass13device_kernelINS_4gemm6kernel13GemmUniversalIN4cute5tupleIJiiiiEEENS1_10collective13CollectiveMmaINS1_37MainloopSm90TmaGmmaWarpSpecializedFP8ILi4ENS5_IJNS4_1CILi1EEENSA_ILi2EEESB_EEENS1_32KernelTmaWarpSpecializedPingpongEEENS5_IJNSA_ILi64EEENSA_ILi256EEESG_EEENS_12float_e4m3_tENS5_IJlSB_lEEESJ_SK_NS4_8TiledMMAINS4_8MMA_AtomIJNS4_4SM904GMMA31MMA_64x256x32_F32E4M3E4M3_SS_TNILNSO_7ScaleInE1ELSQ_1EEEEEENS4_6LayoutINS5_IJSB_SB_SB_EEENS5_IJNSA_ILi0EEESV_SV_EEEEENS5_IJNS4_10UnderscoreESY_SY_EEEEENS4_23SM90_TMA_LOAD_MULTICASTENS4_14ComposedLayoutINS4_7SwizzleILi2ELi4ELi3EEENS4_18smem_ptr_flag_bitsILi8EEENST_INS5_IJNSA_ILi8EEESG_EEENS5_IJSG_SB_EEEEEEEvNS4_8identityENS4_13SM90_TMA_LOADES1B_vS1C_EENS_8epilogue10collective6detail29Sm90TmaWarpSpecializedAdapterINS1G_15DefaultEpilogueISJ_SK_SK_NS1F_6thread17LinearCombinationISJ_Li1EffLNS1K_9ScaleType4KindE0ELNS_15FloatRoundStyleE2ESJ_EENS1_15EpilogueDefaultEEEEEvvEEEEvNT_6ParamsE,"aw",@nobits
	.sectionflags	@""
	.align	16
	.zero		1024


//--------------------- .nv.shared.reserved.0     --------------------------
	.section	.nv.shared.reserved.0,"aw",@nobits
	.weak		__nv_reservedSMEM_offset_0_alias
	.size		__nv_reservedSMEM_offset_0_alias, 0, 0
	.other		__nv_reservedSMEM_offset_0_alias,@"STO_CUDA_RESERVED_SHARED STV_DEFAULT"
__nv_reservedSMEM_offset_0_alias:
	.zero		0


//--------------------- .nv.global                --------------------------
	.section	.nv.global,"aw",@nobits
.nv.global:
	.type		_ZN39_INTERNAL_58953792_4_k_cu_c0474d18_30954cute1_E,@object
	.size		_ZN39_INTERNAL_58953792_4_k_cu_c0474d18_30954cute1_E,(_ZN39_INTERNAL_58953792_4_k_cu_c0474d18_30954cuda3std3__45__cpo6cbeginE - _ZN39_INTERNAL_58953792_4_k_cu_c0474d18_30954cute1_E)
_ZN39_INTERNAL_58953792_4_k_cu_c0474d18_30954cute1_E:
	.zero		1
	.type		_ZN39_INTERNAL_58953792_4_k_cu_c0474d18_30954cuda3std3__45__cpo6cbeginE,@object
	.size		_ZN39_INTERNAL_58953792_4_k_cu_c0474d18_30954cuda3std3__45__cpo6cbeginE,(_ZN39_INTERNAL_58953792_4_k_cu_c0474d18_30954cuda3std3__48in_placeE - _ZN39_INTERNAL_58953792_4_k_cu_c0474d18_30954cuda3std3__45__cpo6cbeginE)
_ZN39_INTERNAL_58953792_4_k_cu_c0474d18_30954cuda3std3__45__cpo6cbeginE:
	.zero		1
	.type		_ZN39_INTERNAL_58953792_4_k_cu_c0474d18_30954cuda3std3__48in_placeE,@object
	.size		_ZN39_INTERNAL_58953792_4_k_cu_c0474d18_30954cuda3std3__48in_placeE,(_ZN39_INTERNAL_58953792_4_k_cu_c0474d18_30954cuda3std6ranges3__45__cpo9iter_moveE - _ZN39_INTERNAL_58953792_4_k_cu_c0474d18_30954cuda3std3__48in_placeE)
_ZN39_INTERNAL_58953792_4_k_cu_c0474d18_30954cuda3std3__48in_placeE:
	.zero		1
	.type		_ZN39_INTERNAL_58953792_4_k_cu_c0474d18_30954cuda3std6ranges3__45__cpo9iter_moveE,@object
	.size		_ZN39_INTERNAL_58953792_4_k_cu_c0474d18_30954cuda3std6ranges3__45__cpo9iter_moveE,(_ZN39_INTERNAL_58953792_4_k_cu_c0474d18_30954cuda3std3__45__cpo5beginE - _ZN39_INTERNAL_58953792_4_k_cu_c0474d18_30954cuda3std6ranges3__45__cpo9iter_moveE)
_ZN39_INTERNAL_58953792_4_k_cu_c0474d18_30954cuda3std6ranges3__45__cpo9iter_moveE:
	.zero		1
	.type		_ZN39_INTERNAL_58953792_4_k_cu_c0474d18_30954cuda3std3__45__cpo5beginE,@object
	.size		_ZN39_INTERNAL_58953792_4_k_cu_c0474d18_30954cuda3std3__45__cpo5beginE,(_ZN39_INTERNAL_58953792_4_k_cu_c0474d18_30954cuda3std3__441_GLOBAL__N__58953792_4_k_cu_c0474d18_30956ignoreE - _ZN39_INTERNAL_58953792_4_k_cu_c0474d18_30954cuda3std3__45__cpo5beginE)
_ZN39_INTERNAL_58953792_4_k_cu_c0474d18_30954cuda3std3__45__cpo5beginE:
	.zero		1
	.type		_ZN39_INTERNAL_58953792_4_k_cu_c0474d18_30954cuda3std3__441_GLOBAL__N__58953792_4_k_cu_c0474d18_30956ignoreE,@object
	.size		_ZN39_INTERNAL_58953792_4_k_cu_c0474d18_30954cuda3std3__441_GLOBAL__N__58953792_4_k_cu_c0474d18_30956ignoreE,(_ZN39_INTERNAL_58953792_4_k_cu_c0474d18_30954cute7productE - _ZN39_INTERNAL_58953792_4_k_cu_c0474d18_30954cuda3std3__441_GLOBAL__N__58953792_4_k_cu_c0474d18_30956ignoreE)
_ZN39_INTERNAL_58953792_4_k_cu_c0474d18_30954cuda3std3__441_GLOBAL__N__58953792_4_k_cu_c0474d18_30956ignoreE:
	.zero		1
	.type		_ZN39_INTERNAL_58953792_4_k_cu_c0474d18_30954cute7productE,@object
	.size		_ZN39_INTERNAL_58953792_4_k_cu_c0474d18_30954cute7productE,(_ZN39_INTERNAL_58953792_4_k_cu_c0474d18_30954cuda3std3__45__cpo3endE - _ZN39_INTERNAL_58953792_4_k_cu_c0474d18_30954cute7productE)
_ZN39_INTERNAL_58953792_4_k_cu_c0474d18_30954cute7productE:
	.zero		1
	.type		_ZN39_INTERNAL_58953792_4_k_cu_c0474d18_30954cuda3std3__45__cpo3endE,@object
	.size		_ZN39_INTERNAL_58953792_4_k_cu_c0474d18_30954cuda3std3__45__cpo3endE,(_ZN39_INTERNAL_58953792_4_k_cu_c0474d18_30954cuda3std3__419piecewise_constructE - _ZN39_INTERNAL_58953792_4_k_cu_c0474d18_30954cuda3std3__45__cpo3endE)
_ZN39_INTERNAL_58953792_4_k_cu_c0474d18_30954cuda3std3__45__cpo3endE:
	.zero		1
	.type		_ZN39_INTERNAL_58953792_4_k_cu_c0474d18_30954cuda3std3__419piecewise_constructE,@object
	.size		_ZN39_INTERNAL_58953792_4_k_cu_c0474d18_30954cuda3std3__419piecewise_constructE,(_ZN39_INTERNAL_58953792_4_k_cu_c0474d18_30954cuda3std3__45__cpo4cendE - _ZN39_INTERNAL_58953792_4_k_cu_c0474d18_30954cuda3std3__419piecewise_constructE)
_ZN39_INTERNAL_58953792_4_k_cu_c0474d18_30954cuda3std3__419piecewise_constructE:
	.zero		1
	.type		_ZN39_INTERNAL_58953792_4_k_cu_c0474d18_30954cuda3std3__45__cpo4cendE,@object
	.size		_ZN39_INTERNAL_58953792_4_k_cu_c0474d18_30954cuda3std3__45__cpo4cendE,(_ZN39_INTERNAL_58953792_4_k_cu_c0474d18_30954cuda3std6ranges3__45__cpo4swapE - _ZN39_INTERNAL_58953792_4_k_cu_c0474d18_30954cuda3std3__45__cpo4cendE)
_ZN39_INTERNAL_58953792_4_k_cu_c0474d18_30954cuda3std3__45__cpo4cendE:
	.zero		1
	.type		_ZN39_INTERNAL_58953792_4_k_cu_c0474d18_30954cuda3std6ranges3__45__cpo4swapE,@object
	.size		_ZN39_INTERNAL_58953792_4_k_cu_c0474d18_30954cuda3std6ranges3__45__cpo4swapE,(.L_7 - _ZN39_INTERNAL_58953792_4_k_cu_c0474d18_30954cuda3std6ranges3__45__cpo4swapE)
_ZN39_INTERNAL_58953792_4_k_cu_c0474d18_30954cuda3std6ranges3__45__cpo4swapE:
	.zero		1
.L_7:


//--------------------- .nv.constant0._ZN7cutlass13device_kernelINS_4gemm6kernel13GemmUniversalIN4cute5tupleIJiiiiEEENS1_10collective13CollectiveMmaINS1_37MainloopSm90TmaGmmaWarpSpecializedFP8ILi4ENS5_IJNS4_1CILi1EEENSA_ILi2EEESB_EEENS1_32KernelTmaWarpSpecializedPingpongEEENS5_IJNSA_ILi64EEENSA_ILi256EEESG_EEENS_12float_e4m3_tENS5_IJlSB_lEEESJ_SK_NS4_8TiledMMAINS4_8MMA_AtomIJNS4_4SM904GMMA31MMA_64x256x32_F32E4M3E4M3_SS_TNILNSO_7ScaleInE1ELSQ_1EEEEEENS4_6LayoutINS5_IJSB_SB_SB_EEENS5_IJNSA_ILi0EEESV_SV_EEEEENS5_IJNS4_10UnderscoreESY_SY_EEEEENS4_23SM90_TMA_LOAD_MULTICASTENS4_14ComposedLayoutINS4_7SwizzleILi2ELi4ELi3EEENS4_18smem_ptr_flag_bitsILi8EEENST_INS5_IJNSA_ILi8EEESG_EEENS5_IJSG_SB_EEEEEEEvNS4_8identityENS4_13SM90_TMA_LOADES1B_vS1C_EENS_8epilogue10collective6detail29Sm90TmaWarpSpecializedAdapterINS1G_15DefaultEpilogueISJ_SK_SK_NS1F_6thread17LinearCombinationISJ_Li1EffLNS1K_9ScaleType4KindE0ELNS_15FloatRoundStyleE2ESJ_EENS1_15EpilogueDefaultEEEEEvvEEEEvNT_6ParamsE --------------------------
	.section	.nv.constant0._ZN7cutlass13device_kernelINS_4gemm6kernel13GemmUniversalIN4cute5tupleIJiiiiEEENS1_10collective13CollectiveMmaINS1_37MainloopSm90TmaGmmaWarpSpecializedFP8ILi4ENS5_IJNS4_1CILi1EEENSA_ILi2EEESB_EEENS1_32KernelTmaWarpSpecializedPingpongEEENS5_IJNSA_ILi64EEENSA_ILi256EEESG_EEENS_12float_e4m3_tENS5_IJlSB_lEEESJ_SK_NS4_8TiledMMAINS4_8MMA_AtomIJNS4_4SM904GMMA31MMA_64x256x32_F32E4M3E4M3_SS_TNILNSO_7ScaleInE1ELSQ_1EEEEEENS4_6LayoutINS5_IJSB_SB_SB_EEENS5_IJNSA_ILi0EEESV_SV_EEEEENS5_IJNS4_10UnderscoreESY_SY_EEEEENS4_23SM90_TMA_LOAD_MULTICASTENS4_14ComposedLayoutINS4_7SwizzleILi2ELi4ELi3EEENS4_18smem_ptr_flag_bitsILi8EEENST_INS5_IJNSA_ILi8EEESG_EEENS5_IJSG_SB_EEEEEEEvNS4_8identityENS4_13SM90_TMA_LOADES1B_vS1C_EENS_8epilogue10collective6detail29Sm90TmaWarpSpecializedAdapterINS1G_15DefaultEpilogueISJ_SK_SK_NS1F_6thread17LinearCombinationISJ_Li1EffLNS1K_9ScaleType4KindE0ELNS_15FloatRoundStyleE2ESJ_EENS1_15EpilogueDefaultEEEEEvvEEEEvNT_6ParamsE,"a",@progbits
	.sectionflags	@""
	.align	4
.nv.constant0._ZN7cutlass13device_kernelINS_4gemm6kernel13GemmUniversalIN4cute5tupleIJiiiiEEENS1_10collective13CollectiveMmaINS1_37MainloopSm90TmaGmmaWarpSpecializedFP8ILi4ENS5_IJNS4_1CILi1EEENSA_ILi2EEESB_EEENS1_32KernelTmaWarpSpecializedPingpongEEENS5_IJNSA_ILi64EEENSA_ILi256EEESG_EEENS_12float_e4m3_tENS5_IJlSB_lEEESJ_SK_NS4_8TiledMMAINS4_8MMA_AtomIJNS4_4SM904GMMA31MMA_64x256x32_F32E4M3E4M3_SS_TNILNSO_7ScaleInE1ELSQ_1EEEEEENS4_6LayoutINS5_IJSB_SB_SB_EEENS5_IJNSA_ILi0EEESV_SV_EEEEENS5_IJNS4_10UnderscoreESY_SY_EEEEENS4_23SM90_TMA_LOAD_MULTICASTENS4_14ComposedLayoutINS4_7SwizzleILi2ELi4ELi3EEENS4_18smem_ptr_flag_bitsILi8EEENST_INS5_IJNSA_ILi8EEESG_EEENS5_IJSG_SB_EEEEEEEvNS4_8identityENS4_13SM90_TMA_LOADES1B_vS1C_EENS_8epilogue10collective6detail29Sm90TmaWarpSpecializedAdapterINS1G_15DefaultEpilogueISJ_SK_SK_NS1F_6thread17LinearCombinationISJ_Li1EffLNS1K_9ScaleType4KindE0ELNS_15FloatRoundStyleE2ESJ_EENS1_15EpilogueDefaultEEEEEvvEEEEvNT_6ParamsE:
	.zero		1664


//--------------------- SYMBOLS --------------------------

	.type		.nv.reservedSmem.offset0,@object
	.size		.nv.reservedSmem.offset0,0x4
